//
// Generated by NVIDIA NVVM Compiler
//
// Compiler Build ID: CL-36424714
// Cuda compilation tools, release 13.0, V13.0.88
// Based on NVVM 20.0.0
//

.version 9.0
.target sm_100
.address_size 64

	// .globl	_Z12cumsumKerneliiPKfPf
// _ZZ12cumsumKerneliiPKfPfE7buffer4 has been demoted
// _ZZ12cumsumKerneliiPKfPfE6buffer has been demoted
// _ZZ27farthestpointsamplingKerneliiiPKfPfPiE5dists has been demoted
// _ZZ27farthestpointsamplingKerneliiiPKfPfPiE7dists_i has been demoted
// _ZZ27farthestpointsamplingKerneliiiPKfPfPiE3buf has been demoted
// _ZZ29farthestpointsamplingBgKerneliiiPKfPKiPfPiS4_fiE5dists has been demoted
// _ZZ29farthestpointsamplingBgKerneliiiPKfPKiPfPiS4_fiE7dists_i has been demoted
// _ZZ29farthestpointsamplingBgKerneliiiPKfPKiPfPiS4_fiE3buf has been demoted
// _ZZ30farthestpointsamplingBgKernel2iiiPKfPKiPfS3_PiS4_ffiiE6dists1 has been demoted
// _ZZ30farthestpointsamplingBgKernel2iiiPKfPKiPfS3_PiS4_ffiiE8dists_i1 has been demoted
// _ZZ30farthestpointsamplingBgKernel2iiiPKfPKiPfS3_PiS4_ffiiE6dists2 has been demoted
// _ZZ30farthestpointsamplingBgKernel2iiiPKfPKiPfS3_PiS4_ffiiE8dists_i2 has been demoted
// _ZZ30farthestpointsamplingBgKernel2iiiPKfPKiPfS3_PiS4_ffiiE3buf has been demoted
// _ZZ30farthestpointsamplingBgKernel2iiiPKfPKiPfS3_PiS4_ffiiE2w1 has been demoted
// _ZZ30farthestpointsamplingBgKernel2iiiPKfPKiPfS3_PiS4_ffiiE2w2 has been demoted

.visible .entry _Z12cumsumKerneliiPKfPf(
	.param .u32 _Z12cumsumKerneliiPKfPf_param_0,
	.param .u32 _Z12cumsumKerneliiPKfPf_param_1,
	.param .u64 .ptr .align 1 _Z12cumsumKerneliiPKfPf_param_2,
	.param .u64 .ptr .align 1 _Z12cumsumKerneliiPKfPf_param_3
)
{
	.reg .pred 	%p<32>;
	.reg .b32 	%r<189>;
	.reg .b32 	%f<43>;
	.reg .b64 	%rd<11>;
	// demoted variable
	.shared .align 4 .b8 _ZZ12cumsumKerneliiPKfPfE7buffer4[32768];
	// demoted variable
	.shared .align 4 .b8 _ZZ12cumsumKerneliiPKfPfE6buffer[8448];
	ld.param.u32 	%r62, [_Z12cumsumKerneliiPKfPf_param_0];
	ld.param.u64 	%rd4, [_Z12cumsumKerneliiPKfPf_param_2];
	ld.param.u64 	%rd3, [_Z12cumsumKerneliiPKfPf_param_3];
	cvta.to.global.u64 	%rd1, %rd4;
	mov.u32 	%r170, %ctaid.x;
	setp.ge.s32 	%p1, %r170, %r62;
	@%p1 bra 	$L__BB0_41;
	mov.u32 	%r2, %tid.x;
	mov.u32 	%r3, %ntid.x;
	shl.b32 	%r4, %r3, 2;
	cvta.to.global.u64 	%rd2, %rd3;
$L__BB0_2:
	ld.param.u32 	%r164, [_Z12cumsumKerneliiPKfPf_param_1];
	setp.lt.s32 	%p2, %r164, 1;
	@%p2 bra 	$L__BB0_40;
	mov.f32 	%f39, 0f00000000;
	mov.b32 	%r171, 0;
	mov.f32 	%f40, %f39;
	mov.u32 	%r172, %r171;
$L__BB0_4:
	ld.param.u32 	%r165, [_Z12cumsumKerneliiPKfPf_param_1];
	shl.b32 	%r65, %r171, 13;
	sub.s32 	%r66, %r165, %r65;
	min.s32 	%r8, %r66, 8192;
	add.s32 	%r9, %r8, 3;
	and.b32  	%r10, %r9, -4;
	sub.s32 	%r11, %r165, %r172;
	min.s32 	%r12, %r11, 8192;
	shr.s32 	%r13, %r9, 2;
	shl.b32 	%r173, %r2, 2;
	setp.ge.s32 	%p3, %r173, %r12;
	@%p3 bra 	$L__BB0_23;
	and.b32  	%r68, %r9, 12;
	sub.s32 	%r69, %r68, %r8;
	sub.s32 	%r70, %r10, %r8;
	and.b32  	%r71, %r69, 15;
	add.s32 	%r15, %r71, -1;
	and.b32  	%r72, %r9, 4;
	add.s32 	%r73, %r72, %r8;
	neg.s32 	%r74, %r73;
	and.b32  	%r75, %r74, 7;
	add.s32 	%r16, %r75, -1;
	and.b32  	%r17, %r70, 15;
	sub.s32 	%r18, %r8, %r10;
	and.b32  	%r19, %r70, -16;
	and.b32  	%r20, %r69, 7;
	and.b32  	%r21, %r74, 3;
$L__BB0_6:
	add.s32 	%r76, %r173, 3;
	setp.lt.s32 	%p4, %r76, %r12;
	@%p4 bra 	$L__BB0_29;
	ld.param.u32 	%r166, [_Z12cumsumKerneliiPKfPf_param_1];
	shl.b32 	%r77, %r173, 2;
	mov.u32 	%r78, _ZZ12cumsumKerneliiPKfPfE7buffer4;
	add.s32 	%r175, %r78, %r77;
	mad.lo.s32 	%r79, %r170, %r166, %r172;
	add.s32 	%r174, %r79, %r173;
	mov.f32 	%f42, 0f00000000;
	mov.u32 	%r176, %r173;
$L__BB0_8:
	mul.wide.s32 	%rd5, %r174, 4;
	add.s64 	%rd6, %rd1, %rd5;
	ld.global.nc.f32 	%f11, [%rd6];
	add.f32 	%f42, %f42, %f11;
	st.shared.f32 	[%r175], %f42;
	add.s32 	%r176, %r176, 1;
	add.s32 	%r175, %r175, 4;
	add.s32 	%r174, %r174, 1;
	setp.lt.s32 	%p5, %r176, %r12;
	@%p5 bra 	$L__BB0_8;
	setp.ge.s32 	%p6, %r12, %r10;
	@%p6 bra 	$L__BB0_30;
	setp.gt.u32 	%p7, %r18, -16;
	mov.u32 	%r179, %r12;
	@%p7 bra 	$L__BB0_13;
	mov.b32 	%r178, 0;
	mov.u32 	%r179, %r12;
$L__BB0_12:
	.pragma "nounroll";
	shl.b32 	%r81, %r179, 2;
	mov.u32 	%r82, _ZZ12cumsumKerneliiPKfPfE7buffer4;
	add.s32 	%r83, %r82, %r81;
	st.shared.f32 	[%r83], %f42;
	st.shared.f32 	[%r83+4], %f42;
	st.shared.f32 	[%r83+8], %f42;
	st.shared.f32 	[%r83+12], %f42;
	st.shared.f32 	[%r83+16], %f42;
	st.shared.f32 	[%r83+20], %f42;
	st.shared.f32 	[%r83+24], %f42;
	st.shared.f32 	[%r83+28], %f42;
	st.shared.f32 	[%r83+32], %f42;
	st.shared.f32 	[%r83+36], %f42;
	st.shared.f32 	[%r83+40], %f42;
	st.shared.f32 	[%r83+44], %f42;
	st.shared.f32 	[%r83+48], %f42;
	st.shared.f32 	[%r83+52], %f42;
	st.shared.f32 	[%r83+56], %f42;
	st.shared.f32 	[%r83+60], %f42;
	add.s32 	%r179, %r179, 16;
	add.s32 	%r178, %r178, 16;
	setp.ne.s32 	%p8, %r178, %r19;
	@%p8 bra 	$L__BB0_12;
$L__BB0_13:
	setp.eq.s32 	%p9, %r17, 0;
	@%p9 bra 	$L__BB0_30;
	setp.lt.u32 	%p10, %r15, 7;
	@%p10 bra 	$L__BB0_16;
	shl.b32 	%r84, %r179, 2;
	mov.u32 	%r85, _ZZ12cumsumKerneliiPKfPfE7buffer4;
	add.s32 	%r86, %r85, %r84;
	st.shared.f32 	[%r86], %f42;
	st.shared.f32 	[%r86+4], %f42;
	st.shared.f32 	[%r86+8], %f42;
	st.shared.f32 	[%r86+12], %f42;
	st.shared.f32 	[%r86+16], %f42;
	st.shared.f32 	[%r86+20], %f42;
	st.shared.f32 	[%r86+24], %f42;
	st.shared.f32 	[%r86+28], %f42;
	add.s32 	%r179, %r179, 8;
$L__BB0_16:
	setp.eq.s32 	%p11, %r20, 0;
	@%p11 bra 	$L__BB0_30;
	setp.lt.u32 	%p12, %r16, 3;
	@%p12 bra 	$L__BB0_19;
	shl.b32 	%r87, %r179, 2;
	mov.u32 	%r88, _ZZ12cumsumKerneliiPKfPfE7buffer4;
	add.s32 	%r89, %r88, %r87;
	st.shared.f32 	[%r89], %f42;
	st.shared.f32 	[%r89+4], %f42;
	st.shared.f32 	[%r89+8], %f42;
	st.shared.f32 	[%r89+12], %f42;
	add.s32 	%r179, %r179, 4;
$L__BB0_19:
	setp.eq.s32 	%p13, %r21, 0;
	@%p13 bra 	$L__BB0_30;
	setp.eq.s32 	%p14, %r21, 1;
	shl.b32 	%r90, %r179, 2;
	mov.u32 	%r91, _ZZ12cumsumKerneliiPKfPfE7buffer4;
	add.s32 	%r40, %r91, %r90;
	st.shared.f32 	[%r40], %f42;
	@%p14 bra 	$L__BB0_30;
	setp.eq.s32 	%p15, %r21, 2;
	st.shared.f32 	[%r40+4], %f42;
	@%p15 bra 	$L__BB0_30;
	st.shared.f32 	[%r40+8], %f42;
	bra.uni 	$L__BB0_30;
$L__BB0_23:
	setp.lt.s32 	%p17, %r13, 2;
	mov.b32 	%r182, 0;
	@%p17 bra 	$L__BB0_31;
	mov.b32 	%r182, 0;
$L__BB0_25:
	mov.u32 	%r43, %r182;
	bar.sync 	0;
	add.s32 	%r182, %r43, 1;
	shr.u32 	%r45, %r13, %r182;
	setp.ge.s32 	%p18, %r2, %r45;
	@%p18 bra 	$L__BB0_28;
	mov.u32 	%r184, %r2;
$L__BB0_27:
	shl.b32 	%r105, %r184, 1;
	add.s32 	%r106, %r105, 2;
	shl.b32 	%r107, %r106, %r43;
	add.s32 	%r108, %r107, -1;
	or.b32  	%r109, %r105, 1;
	shl.b32 	%r110, %r109, %r43;
	add.s32 	%r111, %r110, -1;
	shr.s32 	%r112, %r108, 5;
	add.s32 	%r113, %r112, %r107;
	shr.s32 	%r114, %r111, 5;
	add.s32 	%r115, %r114, %r110;
	shl.b32 	%r116, %r115, 2;
	mov.u32 	%r117, _ZZ12cumsumKerneliiPKfPfE6buffer;
	add.s32 	%r118, %r117, %r116;
	ld.shared.f32 	%f19, [%r118+-4];
	shl.b32 	%r119, %r113, 2;
	add.s32 	%r120, %r117, %r119;
	ld.shared.f32 	%f20, [%r120+-4];
	add.f32 	%f21, %f19, %f20;
	st.shared.f32 	[%r120+-4], %f21;
	add.s32 	%r184, %r184, %r3;
	setp.lt.s32 	%p19, %r184, %r45;
	@%p19 bra 	$L__BB0_27;
$L__BB0_28:
	mov.b32 	%r121, 4;
	shl.b32 	%r122, %r121, %r43;
	setp.le.s32 	%p20, %r122, %r13;
	@%p20 bra 	$L__BB0_25;
	bra.uni 	$L__BB0_31;
$L__BB0_29:
	ld.param.u32 	%r167, [_Z12cumsumKerneliiPKfPf_param_1];
	mad.lo.s32 	%r92, %r170, %r167, %r172;
	add.s32 	%r93, %r92, %r173;
	mul.wide.s32 	%rd7, %r93, 4;
	add.s64 	%rd8, %rd1, %rd7;
	ld.global.nc.f32 	%f12, [%rd8];
	ld.global.nc.f32 	%f13, [%rd8+4];
	add.f32 	%f14, %f12, %f13;
	ld.global.nc.f32 	%f15, [%rd8+8];
	ld.global.nc.f32 	%f16, [%rd8+12];
	add.f32 	%f17, %f15, %f16;
	add.f32 	%f18, %f15, %f14;
	add.f32 	%f42, %f14, %f17;
	shl.b32 	%r94, %r173, 2;
	mov.u32 	%r95, _ZZ12cumsumKerneliiPKfPfE7buffer4;
	add.s32 	%r96, %r95, %r94;
	st.shared.f32 	[%r96], %f12;
	st.shared.f32 	[%r96+4], %f14;
	st.shared.f32 	[%r96+8], %f18;
	st.shared.f32 	[%r96+12], %f42;
$L__BB0_30:
	shr.u32 	%r97, %r173, 2;
	shr.u32 	%r98, %r173, 7;
	add.s32 	%r99, %r97, %r98;
	shl.b32 	%r100, %r99, 2;
	mov.u32 	%r101, _ZZ12cumsumKerneliiPKfPfE6buffer;
	add.s32 	%r102, %r101, %r100;
	st.shared.f32 	[%r102], %f42;
	add.s32 	%r173, %r173, %r4;
	setp.lt.s32 	%p16, %r173, %r12;
	@%p16 bra 	$L__BB0_6;
	bra.uni 	$L__BB0_23;
$L__BB0_31:
	setp.lt.s32 	%p21, %r182, 1;
	@%p21 bra 	$L__BB0_32;
	bra.uni 	$L__BB0_43;
$L__BB0_32:
	bar.sync 	0;
	shl.b32 	%r187, %r2, 2;
	setp.ge.s32 	%p25, %r187, %r10;
	@%p25 bra 	$L__BB0_36;
$L__BB0_33:
	setp.eq.s32 	%p26, %r187, 0;
	@%p26 bra 	$L__BB0_35;
	shr.s32 	%r142, %r187, 2;
	add.s32 	%r143, %r142, -1;
	shr.s32 	%r144, %r143, 5;
	add.s32 	%r145, %r144, %r142;
	shl.b32 	%r146, %r145, 2;
	mov.u32 	%r147, _ZZ12cumsumKerneliiPKfPfE6buffer;
	add.s32 	%r148, %r147, %r146;
	ld.shared.f32 	%f25, [%r148+-4];
	shl.b32 	%r149, %r187, 2;
	mov.u32 	%r150, _ZZ12cumsumKerneliiPKfPfE7buffer4;
	add.s32 	%r151, %r150, %r149;
	ld.shared.f32 	%f26, [%r151];
	add.f32 	%f27, %f25, %f26;
	st.shared.f32 	[%r151], %f27;
	ld.shared.f32 	%f28, [%r151+4];
	add.f32 	%f29, %f25, %f28;
	st.shared.f32 	[%r151+4], %f29;
	ld.shared.f32 	%f30, [%r151+8];
	add.f32 	%f31, %f25, %f30;
	st.shared.f32 	[%r151+8], %f31;
	ld.shared.f32 	%f32, [%r151+12];
	add.f32 	%f33, %f25, %f32;
	st.shared.f32 	[%r151+12], %f33;
$L__BB0_35:
	add.s32 	%r187, %r187, %r4;
	setp.lt.s32 	%p27, %r187, %r10;
	@%p27 bra 	$L__BB0_33;
$L__BB0_36:
	bar.sync 	0;
	setp.le.s32 	%p28, %r11, %r2;
	@%p28 bra 	$L__BB0_39;
	ld.param.u32 	%r168, [_Z12cumsumKerneliiPKfPf_param_1];
	mad.lo.s32 	%r56, %r170, %r168, %r172;
	mov.u32 	%r188, %r2;
$L__BB0_38:
	shl.b32 	%r152, %r188, 2;
	mov.u32 	%r153, _ZZ12cumsumKerneliiPKfPfE7buffer4;
	add.s32 	%r154, %r153, %r152;
	ld.shared.f32 	%f34, [%r154];
	add.f32 	%f35, %f39, %f34;
	add.s32 	%r155, %r56, %r188;
	mul.wide.s32 	%rd9, %r155, 4;
	add.s64 	%rd10, %rd2, %rd9;
	st.global.f32 	[%rd10], %f35;
	add.s32 	%r188, %r188, %r3;
	setp.lt.s32 	%p29, %r188, %r12;
	@%p29 bra 	$L__BB0_38;
$L__BB0_39:
	ld.param.u32 	%r169, [_Z12cumsumKerneliiPKfPf_param_1];
	add.s32 	%r156, %r13, -1;
	shr.s32 	%r157, %r156, 5;
	add.s32 	%r158, %r157, %r13;
	shl.b32 	%r159, %r158, 2;
	mov.u32 	%r160, _ZZ12cumsumKerneliiPKfPfE6buffer;
	add.s32 	%r161, %r160, %r159;
	ld.shared.f32 	%f36, [%r161+-4];
	add.f32 	%f37, %f40, %f36;
	add.f32 	%f7, %f39, %f37;
	sub.f32 	%f38, %f7, %f39;
	sub.f32 	%f40, %f37, %f38;
	bar.sync 	0;
	add.s32 	%r172, %r172, 8192;
	setp.lt.s32 	%p30, %r172, %r169;
	add.s32 	%r171, %r171, 1;
	mov.f32 	%f39, %f7;
	@%p30 bra 	$L__BB0_4;
$L__BB0_40:
	ld.param.u32 	%r163, [_Z12cumsumKerneliiPKfPf_param_0];
	mov.u32 	%r162, %nctaid.x;
	add.s32 	%r170, %r170, %r162;
	setp.lt.s32 	%p31, %r170, %r163;
	@%p31 bra 	$L__BB0_2;
$L__BB0_41:
	ret;
$L__BB0_42:
	setp.lt.u32 	%p24, %r48, 2;
	@%p24 bra 	$L__BB0_32;
$L__BB0_43:
	mov.u32 	%r48, %r182;
	add.s32 	%r182, %r48, -1;
	bar.sync 	0;
	mov.b32 	%r123, -1;
	shl.b32 	%r124, %r123, %r182;
	add.s32 	%r125, %r124, %r13;
	shr.s32 	%r50, %r125, %r48;
	setp.ge.s32 	%p22, %r2, %r50;
	@%p22 bra 	$L__BB0_42;
	mov.u32 	%r186, %r2;
$L__BB0_45:
	shl.b32 	%r126, %r186, 1;
	add.s32 	%r127, %r126, 3;
	shl.b32 	%r128, %r127, %r182;
	add.s32 	%r129, %r128, -1;
	add.s32 	%r130, %r126, 2;
	shl.b32 	%r131, %r130, %r182;
	add.s32 	%r132, %r131, -1;
	shr.s32 	%r133, %r129, 5;
	add.s32 	%r134, %r133, %r128;
	shr.s32 	%r135, %r132, 5;
	add.s32 	%r136, %r135, %r131;
	shl.b32 	%r137, %r136, 2;
	mov.u32 	%r138, _ZZ12cumsumKerneliiPKfPfE6buffer;
	add.s32 	%r139, %r138, %r137;
	ld.shared.f32 	%f22, [%r139+-4];
	shl.b32 	%r140, %r134, 2;
	add.s32 	%r141, %r138, %r140;
	ld.shared.f32 	%f23, [%r141+-4];
	add.f32 	%f24, %f22, %f23;
	st.shared.f32 	[%r141+-4], %f24;
	add.s32 	%r186, %r186, %r3;
	setp.lt.s32 	%p23, %r186, %r50;
	@%p23 bra 	$L__BB0_45;
	bra.uni 	$L__BB0_42;

}
	// .globl	_Z18binarysearchKerneliiiPKfS0_Pi
.visible .entry _Z18binarysearchKerneliiiPKfS0_Pi(
	.param .u32 _Z18binarysearchKerneliiiPKfS0_Pi_param_0,
	.param .u32 _Z18binarysearchKerneliiiPKfS0_Pi_param_1,
	.param .u32 _Z18binarysearchKerneliiiPKfS0_Pi_param_2,
	.param .u64 .ptr .align 1 _Z18binarysearchKerneliiiPKfS0_Pi_param_3,
	.param .u64 .ptr .align 1 _Z18binarysearchKerneliiiPKfS0_Pi_param_4,
	.param .u64 .ptr .align 1 _Z18binarysearchKerneliiiPKfS0_Pi_param_5
)
{
	.reg .pred 	%p<13>;
	.reg .b32 	%r<47>;
	.reg .b32 	%f<5>;
	.reg .b64 	%rd<17>;

	ld.param.u32 	%r26, [_Z18binarysearchKerneliiiPKfS0_Pi_param_0];
	ld.param.u32 	%r27, [_Z18binarysearchKerneliiiPKfS0_Pi_param_1];
	ld.param.u32 	%r28, [_Z18binarysearchKerneliiiPKfS0_Pi_param_2];
	ld.param.u64 	%rd5, [_Z18binarysearchKerneliiiPKfS0_Pi_param_3];
	ld.param.u64 	%rd4, [_Z18binarysearchKerneliiiPKfS0_Pi_param_4];
	ld.param.u64 	%rd6, [_Z18binarysearchKerneliiiPKfS0_Pi_param_5];
	cvta.to.global.u64 	%rd1, %rd6;
	cvta.to.global.u64 	%rd2, %rd5;
	mov.b32 	%r39, 1;
$L__BB1_1:
	mov.u32 	%r1, %r39;
	setp.lt.s32 	%p1, %r1, %r27;
	shl.b32 	%r39, %r1, 1;
	@%p1 bra 	$L__BB1_1;
	mov.u32 	%r40, %ctaid.x;
	setp.ge.s32 	%p2, %r40, %r26;
	@%p2 bra 	$L__BB1_17;
	mov.u32 	%r30, %ctaid.y;
	mov.u32 	%r31, %ntid.x;
	mov.u32 	%r32, %tid.x;
	mad.lo.s32 	%r4, %r30, %r31, %r32;
	add.s32 	%r5, %r27, -1;
	setp.gt.s32 	%p3, %r1, 0;
	mov.u32 	%r33, %nctaid.y;
	mul.lo.s32 	%r6, %r31, %r33;
	mov.u32 	%r7, %nctaid.x;
	@%p3 bra 	$L__BB1_4;
	bra.uni 	$L__BB1_13;
$L__BB1_4:
	cvta.to.global.u64 	%rd3, %rd4;
$L__BB1_5:
	setp.lt.s32 	%p7, %r4, %r28;
	@%p7 bra 	$L__BB1_7;
$L__BB1_6:
	add.s32 	%r40, %r40, %r7;
	setp.lt.s32 	%p12, %r40, %r26;
	@%p12 bra 	$L__BB1_5;
	bra.uni 	$L__BB1_17;
$L__BB1_7:
	mul.lo.s32 	%r10, %r40, %r28;
	mul.lo.s32 	%r11, %r40, %r27;
	add.s32 	%r35, %r5, %r11;
	mul.wide.s32 	%rd9, %r35, 4;
	add.s64 	%rd10, %rd2, %rd9;
	ld.global.nc.f32 	%f1, [%rd10];
	mov.u32 	%r41, %r4;
$L__BB1_8:
	add.s32 	%r13, %r41, %r10;
	mul.wide.s32 	%rd11, %r13, 4;
	add.s64 	%rd12, %rd3, %rd11;
	ld.global.nc.f32 	%f3, [%rd12];
	mul.f32 	%f2, %f3, %f1;
	mov.u32 	%r42, %r1;
	mov.u32 	%r43, %r5;
$L__BB1_9:
	setp.lt.s32 	%p8, %r43, %r42;
	mov.b32 	%r44, 0;
	@%p8 bra 	$L__BB1_11;
	add.s32 	%r37, %r43, %r11;
	sub.s32 	%r38, %r37, %r42;
	mul.wide.s32 	%rd13, %r38, 4;
	add.s64 	%rd14, %rd2, %rd13;
	ld.global.nc.f32 	%f4, [%rd14];
	setp.ge.f32 	%p9, %f4, %f2;
	selp.b32 	%r44, %r42, 0, %p9;
$L__BB1_11:
	sub.s32 	%r43, %r43, %r44;
	shr.u32 	%r19, %r42, 1;
	setp.gt.u32 	%p10, %r42, 1;
	mov.u32 	%r42, %r19;
	@%p10 bra 	$L__BB1_9;
	add.s64 	%rd16, %rd1, %rd11;
	st.global.u32 	[%rd16], %r43;
	add.s32 	%r41, %r41, %r6;
	setp.lt.s32 	%p11, %r41, %r28;
	@%p11 bra 	$L__BB1_8;
	bra.uni 	$L__BB1_6;
$L__BB1_13:
	setp.ge.s32 	%p4, %r4, %r28;
	@%p4 bra 	$L__BB1_16;
	mul.lo.s32 	%r22, %r40, %r28;
	mov.u32 	%r46, %r4;
$L__BB1_15:
	add.s32 	%r34, %r46, %r22;
	mul.wide.s32 	%rd7, %r34, 4;
	add.s64 	%rd8, %rd1, %rd7;
	st.global.u32 	[%rd8], %r5;
	add.s32 	%r46, %r46, %r6;
	setp.lt.s32 	%p5, %r46, %r28;
	@%p5 bra 	$L__BB1_15;
$L__BB1_16:
	add.s32 	%r40, %r40, %r7;
	setp.lt.s32 	%p6, %r40, %r26;
	@%p6 bra 	$L__BB1_13;
$L__BB1_17:
	ret;

}
	// .globl	_Z27farthestpointsamplingKerneliiiPKfPfPi
.visible .entry _Z27farthestpointsamplingKerneliiiPKfPfPi(
	.param .u32 _Z27farthestpointsamplingKerneliiiPKfPfPi_param_0,
	.param .u32 _Z27farthestpointsamplingKerneliiiPKfPfPi_param_1,
	.param .u32 _Z27farthestpointsamplingKerneliiiPKfPfPi_param_2,
	.param .u64 .ptr .align 1 _Z27farthestpointsamplingKerneliiiPKfPfPi_param_3,
	.param .u64 .ptr .align 1 _Z27farthestpointsamplingKerneliiiPKfPfPi_param_4,
	.param .u64 .ptr .align 1 _Z27farthestpointsamplingKerneliiiPKfPfPi_param_5
)
{
	.reg .pred 	%p<26>;
	.reg .b32 	%r<117>;
	.reg .b32 	%f<40>;
	.reg .b64 	%rd<31>;
	// demoted variable
	.shared .align 4 .b8 _ZZ27farthestpointsamplingKerneliiiPKfPfPiE5dists[2048];
	// demoted variable
	.shared .align 4 .b8 _ZZ27farthestpointsamplingKerneliiiPKfPfPiE7dists_i[2048];
	// demoted variable
	.shared .align 4 .b8 _ZZ27farthestpointsamplingKerneliiiPKfPfPiE3buf[36864];
	ld.param.u32 	%r53, [_Z27farthestpointsamplingKerneliiiPKfPfPi_param_0];
	ld.param.u32 	%r54, [_Z27farthestpointsamplingKerneliiiPKfPfPi_param_1];
	ld.param.u32 	%r55, [_Z27farthestpointsamplingKerneliiiPKfPfPi_param_2];
	ld.param.u64 	%rd7, [_Z27farthestpointsamplingKerneliiiPKfPfPi_param_3];
	ld.param.u64 	%rd8, [_Z27farthestpointsamplingKerneliiiPKfPfPi_param_4];
	ld.param.u64 	%rd9, [_Z27farthestpointsamplingKerneliiiPKfPfPi_param_5];
	cvta.to.global.u64 	%rd1, %rd8;
	cvta.to.global.u64 	%rd2, %rd7;
	cvta.to.global.u64 	%rd3, %rd9;
	setp.lt.s32 	%p1, %r55, 1;
	@%p1 bra 	$L__BB2_33;
	mov.u32 	%r104, %ctaid.x;
	setp.ge.s32 	%p2, %r104, %r53;
	@%p2 bra 	$L__BB2_33;
	mov.u32 	%r2, %tid.x;
	mul.lo.s32 	%r3, %r54, %r104;
	mov.u32 	%r4, %ntid.x;
	min.s32 	%r56, %r54, 3072;
	mul.lo.s32 	%r5, %r56, 3;
	mul.lo.s32 	%r6, %r54, 3;
	shl.b32 	%r7, %r2, 1;
	or.b32  	%r8, %r7, 1;
	mov.u32 	%r9, %nctaid.x;
	add.s32 	%r10, %r2, %r4;
	max.s32 	%r57, %r5, %r10;
	setp.lt.s32 	%p3, %r10, %r5;
	selp.u32 	%r58, 1, 0, %p3;
	add.s32 	%r59, %r10, %r58;
	sub.s32 	%r60, %r57, %r59;
	div.u32 	%r61, %r60, %r4;
	add.s32 	%r11, %r61, %r58;
	and.b32  	%r12, %r11, 3;
	shl.b32 	%r62, %r2, 2;
	mov.u32 	%r63, _ZZ27farthestpointsamplingKerneliiiPKfPfPiE3buf;
	add.s32 	%r13, %r63, %r62;
	shl.b32 	%r14, %r4, 2;
	add.s32 	%r15, %r13, %r14;
	add.s32 	%r16, %r10, %r4;
	mul.lo.s32 	%r17, %r4, 12;
	mul.lo.s32 	%r18, %r4, 3;
	cvt.u64.u32 	%rd20, %r14;
$L__BB2_3:
	setp.ne.s32 	%p4, %r2, 0;
	@%p4 bra 	$L__BB2_5;
	mul.lo.s32 	%r64, %r104, %r55;
	mul.wide.s32 	%rd10, %r64, 4;
	add.s64 	%rd11, %rd3, %rd10;
	mov.b32 	%r65, 0;
	st.global.u32 	[%rd11], %r65;
$L__BB2_5:
	setp.ge.s32 	%p5, %r2, %r54;
	mov.u32 	%r106, %r2;
	@%p5 bra 	$L__BB2_6;
	bra.uni 	$L__BB2_34;
$L__BB2_6:
	setp.ge.s32 	%p7, %r2, %r5;
	@%p7 bra 	$L__BB2_13;
	setp.eq.s32 	%p8, %r12, 3;
	mul.lo.s32 	%r20, %r6, %r104;
	mov.u32 	%r105, %r2;
	@%p8 bra 	$L__BB2_11;
	setp.eq.s32 	%p9, %r12, 0;
	add.s32 	%r68, %r2, %r20;
	mul.wide.s32 	%rd14, %r68, 4;
	add.s64 	%rd4, %rd2, %rd14;
	ld.global.nc.f32 	%f19, [%rd4];
	st.shared.f32 	[%r13], %f19;
	mov.u32 	%r105, %r10;
	@%p9 bra 	$L__BB2_11;
	setp.eq.s32 	%p10, %r12, 1;
	add.s64 	%rd5, %rd4, %rd20;
	ld.global.nc.f32 	%f20, [%rd5];
	st.shared.f32 	[%r15], %f20;
	mov.u32 	%r105, %r16;
	@%p10 bra 	$L__BB2_11;
	add.s32 	%r105, %r16, %r4;
	cvt.u64.u32 	%rd16, %r14;
	add.s64 	%rd17, %rd5, %rd16;
	ld.global.nc.f32 	%f21, [%rd17];
	add.s32 	%r69, %r15, %r14;
	st.shared.f32 	[%r69], %f21;
$L__BB2_11:
	setp.lt.u32 	%p11, %r11, 3;
	@%p11 bra 	$L__BB2_13;
$L__BB2_12:
	add.s32 	%r70, %r105, %r20;
	mul.wide.s32 	%rd18, %r70, 4;
	add.s64 	%rd19, %rd2, %rd18;
	ld.global.nc.f32 	%f22, [%rd19];
	shl.b32 	%r71, %r105, 2;
	mov.u32 	%r72, _ZZ27farthestpointsamplingKerneliiiPKfPfPiE3buf;
	add.s32 	%r73, %r72, %r71;
	st.shared.f32 	[%r73], %f22;
	add.s64 	%rd21, %rd19, %rd20;
	ld.global.nc.f32 	%f23, [%rd21];
	add.s32 	%r74, %r73, %r14;
	st.shared.f32 	[%r74], %f23;
	add.s64 	%rd22, %rd21, %rd20;
	ld.global.nc.f32 	%f24, [%rd22];
	add.s32 	%r75, %r74, %r14;
	st.shared.f32 	[%r75], %f24;
	add.s64 	%rd23, %rd22, %rd20;
	ld.global.nc.f32 	%f25, [%rd23];
	add.s32 	%r76, %r75, %r14;
	st.shared.f32 	[%r76], %f25;
	add.s32 	%r105, %r14, %r105;
	setp.lt.s32 	%p12, %r105, %r5;
	@%p12 bra 	$L__BB2_12;
$L__BB2_13:
	setp.eq.s32 	%p13, %r55, 1;
	bar.sync 	0;
	@%p13 bra 	$L__BB2_32;
	mul.lo.s32 	%r27, %r6, %r104;
	mul.lo.s32 	%r28, %r104, %r55;
	mov.b32 	%r109, 0;
	mov.b32 	%r108, 1;
$L__BB2_15:
	setp.ge.s32 	%p14, %r2, %r54;
	mad.lo.s32 	%r80, %r109, 3, %r27;
	mul.wide.s32 	%rd24, %r80, 4;
	add.s64 	%rd25, %rd2, %rd24;
	ld.global.nc.f32 	%f1, [%rd25];
	ld.global.nc.f32 	%f2, [%rd25+4];
	ld.global.nc.f32 	%f3, [%rd25+8];
	mov.f32 	%f39, 0fBF800000;
	mov.b32 	%r115, 0;
	@%p14 bra 	$L__BB2_23;
	mov.u32 	%r82, _ZZ27farthestpointsamplingKerneliiiPKfPfPiE3buf;
	mad.lo.s32 	%r83, %r2, 12, %r82;
	add.s32 	%r111, %r83, 4;
	mad.lo.s32 	%r110, %r2, 3, %r27;
	add.s32 	%r112, %r2, %r3;
	mov.b32 	%r115, 0;
	mov.f32 	%f39, 0fBF800000;
	mov.u32 	%r113, %r2;
$L__BB2_17:
	mul.wide.u32 	%rd26, %r112, 4;
	add.s64 	%rd6, %rd1, %rd26;
	ld.global.f32 	%f5, [%rd6];
	setp.gt.s32 	%p15, %r113, 3071;
	@%p15 bra 	$L__BB2_19;
	ld.shared.f32 	%f36, [%r111+-4];
	ld.shared.f32 	%f37, [%r111];
	ld.shared.f32 	%f38, [%r111+4];
	bra.uni 	$L__BB2_20;
$L__BB2_19:
	mul.wide.s32 	%rd27, %r110, 4;
	add.s64 	%rd28, %rd2, %rd27;
	ld.global.nc.f32 	%f36, [%rd28];
	ld.global.nc.f32 	%f37, [%rd28+4];
	ld.global.nc.f32 	%f38, [%rd28+8];
$L__BB2_20:
	sub.f32 	%f28, %f36, %f1;
	sub.f32 	%f29, %f37, %f2;
	mul.f32 	%f30, %f29, %f29;
	fma.rn.f32 	%f31, %f28, %f28, %f30;
	sub.f32 	%f32, %f38, %f3;
	fma.rn.f32 	%f33, %f32, %f32, %f31;
	min.f32 	%f15, %f33, %f5;
	setp.eq.f32 	%p16, %f15, %f5;
	@%p16 bra 	$L__BB2_22;
	st.global.f32 	[%rd6], %f15;
$L__BB2_22:
	setp.gt.f32 	%p17, %f15, %f39;
	selp.b32 	%r115, %r113, %r115, %p17;
	selp.f32 	%f39, %f15, %f39, %p17;
	add.s32 	%r113, %r113, %r4;
	add.s32 	%r112, %r112, %r4;
	add.s32 	%r111, %r111, %r17;
	add.s32 	%r110, %r110, %r18;
	setp.lt.s32 	%p18, %r113, %r54;
	@%p18 bra 	$L__BB2_17;
$L__BB2_23:
	setp.lt.u32 	%p19, %r4, 2;
	shl.b32 	%r84, %r2, 2;
	mov.u32 	%r85, _ZZ27farthestpointsamplingKerneliiiPKfPfPiE5dists;
	add.s32 	%r86, %r85, %r84;
	st.shared.f32 	[%r86], %f39;
	mov.u32 	%r87, _ZZ27farthestpointsamplingKerneliiiPKfPfPiE7dists_i;
	add.s32 	%r88, %r87, %r84;
	st.shared.u32 	[%r88], %r115;
	@%p19 bra 	$L__BB2_29;
	mov.b32 	%r116, 0;
$L__BB2_25:
	mov.u32 	%r45, %r116;
	bar.sync 	0;
	add.s32 	%r116, %r45, 1;
	shr.u32 	%r90, %r4, %r116;
	setp.ge.u32 	%p20, %r2, %r90;
	@%p20 bra 	$L__BB2_28;
	shl.b32 	%r47, %r7, %r45;
	shl.b32 	%r48, %r8, %r45;
	shl.b32 	%r91, %r47, 2;
	mov.u32 	%r92, _ZZ27farthestpointsamplingKerneliiiPKfPfPiE5dists;
	add.s32 	%r49, %r92, %r91;
	ld.shared.f32 	%f34, [%r49];
	shl.b32 	%r93, %r48, 2;
	add.s32 	%r94, %r92, %r93;
	ld.shared.f32 	%f18, [%r94];
	setp.geu.f32 	%p21, %f34, %f18;
	@%p21 bra 	$L__BB2_28;
	st.shared.f32 	[%r49], %f18;
	mov.u32 	%r96, _ZZ27farthestpointsamplingKerneliiiPKfPfPiE7dists_i;
	add.s32 	%r97, %r96, %r93;
	ld.shared.u32 	%r98, [%r97];
	add.s32 	%r100, %r96, %r91;
	st.shared.u32 	[%r100], %r98;
$L__BB2_28:
	mov.b32 	%r101, 2;
	shl.b32 	%r102, %r101, %r45;
	setp.lt.u32 	%p22, %r102, %r4;
	@%p22 bra 	$L__BB2_25;
$L__BB2_29:
	setp.ne.s32 	%p23, %r2, 0;
	bar.sync 	0;
	ld.shared.u32 	%r109, [_ZZ27farthestpointsamplingKerneliiiPKfPfPiE7dists_i];
	@%p23 bra 	$L__BB2_31;
	add.s32 	%r103, %r108, %r28;
	mul.wide.s32 	%rd29, %r103, 4;
	add.s64 	%rd30, %rd3, %rd29;
	st.global.u32 	[%rd30], %r109;
$L__BB2_31:
	add.s32 	%r108, %r108, 1;
	setp.ne.s32 	%p24, %r108, %r55;
	@%p24 bra 	$L__BB2_15;
$L__BB2_32:
	add.s32 	%r104, %r104, %r9;
	setp.lt.s32 	%p25, %r104, %r53;
	@%p25 bra 	$L__BB2_3;
$L__BB2_33:
	ret;
$L__BB2_34:
	add.s32 	%r66, %r106, %r3;
	mul.wide.u32 	%rd12, %r66, 4;
	add.s64 	%rd13, %rd1, %rd12;
	mov.b32 	%r67, 2123789977;
	st.global.u32 	[%rd13], %r67;
	add.s32 	%r106, %r106, %r4;
	setp.lt.s32 	%p6, %r106, %r54;
	@%p6 bra 	$L__BB2_34;
	bra.uni 	$L__BB2_6;

}
	// .globl	_Z29farthestpointsamplingBgKerneliiiPKfPKiPfPiS4_fi
.visible .entry _Z29farthestpointsamplingBgKerneliiiPKfPKiPfPiS4_fi(
	.param .u32 _Z29farthestpointsamplingBgKerneliiiPKfPKiPfPiS4_fi_param_0,
	.param .u32 _Z29farthestpointsamplingBgKerneliiiPKfPKiPfPiS4_fi_param_1,
	.param .u32 _Z29farthestpointsamplingBgKerneliiiPKfPKiPfPiS4_fi_param_2,
	.param .u64 .ptr .align 1 _Z29farthestpointsamplingBgKerneliiiPKfPKiPfPiS4_fi_param_3,
	.param .u64 .ptr .align 1 _Z29farthestpointsamplingBgKerneliiiPKfPKiPfPiS4_fi_param_4,
	.param .u64 .ptr .align 1 _Z29farthestpointsamplingBgKerneliiiPKfPKiPfPiS4_fi_param_5,
	.param .u64 .ptr .align 1 _Z29farthestpointsamplingBgKerneliiiPKfPKiPfPiS4_fi_param_6,
	.param .u64 .ptr .align 1 _Z29farthestpointsamplingBgKerneliiiPKfPKiPfPiS4_fi_param_7,
	.param .f32 _Z29farthestpointsamplingBgKerneliiiPKfPKiPfPiS4_fi_param_8,
	.param .u32 _Z29farthestpointsamplingBgKerneliiiPKfPKiPfPiS4_fi_param_9
)
{
	.reg .pred 	%p<27>;
	.reg .b32 	%r<120>;
	.reg .b32 	%f<43>;
	.reg .b64 	%rd<46>;
	// demoted variable
	.shared .align 4 .b8 _ZZ29farthestpointsamplingBgKerneliiiPKfPKiPfPiS4_fiE5dists[2048];
	// demoted variable
	.shared .align 4 .b8 _ZZ29farthestpointsamplingBgKerneliiiPKfPKiPfPiS4_fiE7dists_i[2048];
	// demoted variable
	.shared .align 4 .b8 _ZZ29farthestpointsamplingBgKerneliiiPKfPKiPfPiS4_fiE3buf[36864];
	ld.param.u32 	%r48, [_Z29farthestpointsamplingBgKerneliiiPKfPKiPfPiS4_fi_param_0];
	ld.param.u32 	%r49, [_Z29farthestpointsamplingBgKerneliiiPKfPKiPfPiS4_fi_param_1];
	ld.param.u32 	%r50, [_Z29farthestpointsamplingBgKerneliiiPKfPKiPfPiS4_fi_param_2];
	ld.param.u64 	%rd9, [_Z29farthestpointsamplingBgKerneliiiPKfPKiPfPiS4_fi_param_3];
	ld.param.u64 	%rd10, [_Z29farthestpointsamplingBgKerneliiiPKfPKiPfPiS4_fi_param_4];
	ld.param.u64 	%rd11, [_Z29farthestpointsamplingBgKerneliiiPKfPKiPfPiS4_fi_param_5];
	ld.param.u64 	%rd12, [_Z29farthestpointsamplingBgKerneliiiPKfPKiPfPiS4_fi_param_6];
	ld.param.u64 	%rd13, [_Z29farthestpointsamplingBgKerneliiiPKfPKiPfPiS4_fi_param_7];
	ld.param.f32 	%f19, [_Z29farthestpointsamplingBgKerneliiiPKfPKiPfPiS4_fi_param_8];
	cvta.to.global.u64 	%rd1, %rd11;
	cvta.to.global.u64 	%rd2, %rd9;
	cvta.to.global.u64 	%rd3, %rd13;
	cvta.to.global.u64 	%rd4, %rd10;
	cvta.to.global.u64 	%rd5, %rd12;
	setp.lt.s32 	%p1, %r50, 1;
	@%p1 bra 	$L__BB3_34;
	mov.u32 	%r108, %ctaid.x;
	setp.ge.s32 	%p2, %r108, %r48;
	@%p2 bra 	$L__BB3_34;
	mov.u32 	%r2, %tid.x;
	mul.lo.s32 	%r3, %r49, %r108;
	mov.u32 	%r4, %ntid.x;
	mul.lo.s32 	%r5, %r49, 3;
	min.s32 	%r6, %r5, 9216;
	shl.b32 	%r7, %r2, 1;
	or.b32  	%r8, %r7, 1;
	add.s32 	%r9, %r2, %r4;
	max.s32 	%r51, %r6, %r9;
	setp.lt.s32 	%p3, %r9, %r6;
	selp.u32 	%r52, 1, 0, %p3;
	add.s32 	%r53, %r9, %r52;
	sub.s32 	%r54, %r51, %r53;
	div.u32 	%r55, %r54, %r4;
	add.s32 	%r10, %r55, %r52;
	and.b32  	%r11, %r10, 3;
	shl.b32 	%r56, %r2, 2;
	mov.u32 	%r57, _ZZ29farthestpointsamplingBgKerneliiiPKfPKiPfPiS4_fiE3buf;
	add.s32 	%r12, %r57, %r56;
	shl.b32 	%r13, %r4, 2;
	add.s32 	%r14, %r12, %r13;
	add.s32 	%r15, %r9, %r4;
	mul.wide.u32 	%rd26, %r4, 4;
	mul.wide.u32 	%rd29, %r4, 8;
	mul.wide.u32 	%rd31, %r4, 12;
	cvt.u64.u32 	%rd22, %r13;
$L__BB3_3:
	setp.ne.s32 	%p4, %r2, 0;
	@%p4 bra 	$L__BB3_5;
	mul.lo.s32 	%r58, %r108, %r50;
	mul.wide.s32 	%rd14, %r58, 4;
	add.s64 	%rd15, %rd5, %rd14;
	mov.b32 	%r59, 0;
	st.global.u32 	[%rd15], %r59;
	mul.lo.s32 	%r60, %r108, %r49;
	mul.wide.s32 	%rd16, %r60, 4;
	add.s64 	%rd17, %rd4, %rd16;
	ld.global.nc.u32 	%r61, [%rd17];
	add.s64 	%rd18, %rd3, %rd14;
	st.global.u32 	[%rd18], %r61;
$L__BB3_5:
	setp.ge.s32 	%p5, %r2, %r49;
	mov.u32 	%r110, %r2;
	@%p5 bra 	$L__BB3_6;
	bra.uni 	$L__BB3_35;
$L__BB3_6:
	setp.le.s32 	%p7, %r5, %r2;
	@%p7 bra 	$L__BB3_14;
	setp.eq.s32 	%p8, %r11, 3;
	mul.lo.s32 	%r17, %r5, %r108;
	mov.u32 	%r109, %r2;
	@%p8 bra 	$L__BB3_11;
	setp.eq.s32 	%p9, %r11, 0;
	add.s32 	%r64, %r2, %r17;
	mul.wide.s32 	%rd21, %r64, 4;
	add.s64 	%rd6, %rd2, %rd21;
	ld.global.nc.f32 	%f20, [%rd6];
	st.shared.f32 	[%r12], %f20;
	mov.u32 	%r109, %r9;
	@%p9 bra 	$L__BB3_11;
	setp.eq.s32 	%p10, %r11, 1;
	add.s64 	%rd7, %rd6, %rd22;
	ld.global.nc.f32 	%f21, [%rd7];
	st.shared.f32 	[%r14], %f21;
	mov.u32 	%r109, %r15;
	@%p10 bra 	$L__BB3_11;
	add.s32 	%r109, %r15, %r4;
	add.s64 	%rd24, %rd7, %rd22;
	ld.global.nc.f32 	%f22, [%rd24];
	add.s32 	%r65, %r14, %r13;
	st.shared.f32 	[%r65], %f22;
$L__BB3_11:
	setp.lt.u32 	%p11, %r10, 3;
	@%p11 bra 	$L__BB3_14;
	shl.b32 	%r66, %r109, 2;
	mov.u32 	%r67, _ZZ29farthestpointsamplingBgKerneliiiPKfPKiPfPiS4_fiE3buf;
	add.s32 	%r112, %r67, %r66;
	add.s32 	%r111, %r109, %r17;
$L__BB3_13:
	mul.wide.s32 	%rd25, %r111, 4;
	add.s64 	%rd27, %rd2, %rd25;
	add.s64 	%rd28, %rd27, %rd26;
	add.s64 	%rd30, %rd27, %rd29;
	add.s64 	%rd32, %rd27, %rd31;
	ld.global.nc.f32 	%f23, [%rd27];
	st.shared.f32 	[%r112], %f23;
	ld.global.nc.f32 	%f24, [%rd28];
	add.s32 	%r68, %r112, %r13;
	st.shared.f32 	[%r68], %f24;
	ld.global.nc.f32 	%f25, [%rd30];
	shl.b32 	%r69, %r4, 3;
	add.s32 	%r70, %r112, %r69;
	st.shared.f32 	[%r70], %f25;
	ld.global.nc.f32 	%f26, [%rd32];
	mad.lo.s32 	%r71, %r4, 12, %r112;
	st.shared.f32 	[%r71], %f26;
	add.s32 	%r109, %r109, %r13;
	shl.b32 	%r72, %r4, 4;
	add.s32 	%r112, %r112, %r72;
	add.s32 	%r111, %r111, %r13;
	setp.lt.s32 	%p12, %r109, %r6;
	@%p12 bra 	$L__BB3_13;
$L__BB3_14:
	setp.eq.s32 	%p13, %r50, 1;
	bar.sync 	0;
	bar.sync 	0;
	@%p13 bra 	$L__BB3_33;
	mul.lo.s32 	%r30, %r108, %r49;
	mul.lo.s32 	%r31, %r30, 3;
	mul.lo.s32 	%r32, %r108, %r50;
	mov.b32 	%r115, 0;
	mov.b32 	%r114, 1;
$L__BB3_16:
	setp.ge.s32 	%p14, %r2, %r49;
	mad.lo.s32 	%r76, %r115, 3, %r31;
	mul.wide.s32 	%rd33, %r76, 4;
	add.s64 	%rd34, %rd2, %rd33;
	ld.global.nc.f32 	%f1, [%rd34];
	ld.global.nc.f32 	%f2, [%rd34+4];
	ld.global.nc.f32 	%f3, [%rd34+8];
	mov.f32 	%f42, 0fBF800000;
	mov.b32 	%r118, 0;
	@%p14 bra 	$L__BB3_24;
	mov.b32 	%r118, 0;
	mov.f32 	%f42, 0fBF800000;
	mov.u32 	%r116, %r2;
$L__BB3_18:
	add.s32 	%r78, %r116, %r3;
	mul.wide.u32 	%rd35, %r78, 4;
	add.s64 	%rd8, %rd1, %rd35;
	ld.global.f32 	%f5, [%rd8];
	setp.gt.s32 	%p15, %r116, 3071;
	@%p15 bra 	$L__BB3_20;
	mov.u32 	%r80, _ZZ29farthestpointsamplingBgKerneliiiPKfPKiPfPiS4_fiE3buf;
	mad.lo.s32 	%r81, %r116, 12, %r80;
	ld.shared.f32 	%f39, [%r81];
	ld.shared.f32 	%f40, [%r81+4];
	ld.shared.f32 	%f41, [%r81+8];
	bra.uni 	$L__BB3_21;
$L__BB3_20:
	mad.lo.s32 	%r79, %r116, 3, %r31;
	mul.wide.s32 	%rd36, %r79, 4;
	add.s64 	%rd37, %rd2, %rd36;
	ld.global.nc.f32 	%f39, [%rd37];
	ld.global.nc.f32 	%f40, [%rd37+4];
	ld.global.nc.f32 	%f41, [%rd37+8];
$L__BB3_21:
	sub.f32 	%f29, %f39, %f1;
	sub.f32 	%f30, %f40, %f2;
	mul.f32 	%f31, %f30, %f30;
	fma.rn.f32 	%f32, %f29, %f29, %f31;
	sub.f32 	%f33, %f41, %f3;
	fma.rn.f32 	%f34, %f33, %f33, %f32;
	add.s32 	%r82, %r116, %r30;
	mul.wide.s32 	%rd38, %r82, 4;
	add.s64 	%rd39, %rd4, %rd38;
	ld.global.nc.u32 	%r83, [%rd39];
	setp.gt.s32 	%p16, %r83, 0;
	mul.f32 	%f35, %f19, %f34;
	selp.f32 	%f36, %f35, %f34, %p16;
	min.f32 	%f15, %f36, %f5;
	setp.eq.f32 	%p17, %f15, %f5;
	@%p17 bra 	$L__BB3_23;
	st.global.f32 	[%rd8], %f15;
$L__BB3_23:
	setp.gt.f32 	%p18, %f15, %f42;
	selp.b32 	%r118, %r116, %r118, %p18;
	selp.f32 	%f42, %f15, %f42, %p18;
	add.s32 	%r116, %r116, %r4;
	setp.lt.s32 	%p19, %r116, %r49;
	@%p19 bra 	$L__BB3_18;
$L__BB3_24:
	setp.lt.u32 	%p20, %r4, 2;
	shl.b32 	%r84, %r2, 2;
	mov.u32 	%r85, _ZZ29farthestpointsamplingBgKerneliiiPKfPKiPfPiS4_fiE5dists;
	add.s32 	%r86, %r85, %r84;
	st.shared.f32 	[%r86], %f42;
	mov.u32 	%r87, _ZZ29farthestpointsamplingBgKerneliiiPKfPKiPfPiS4_fiE7dists_i;
	add.s32 	%r88, %r87, %r84;
	st.shared.u32 	[%r88], %r118;
	@%p20 bra 	$L__BB3_30;
	mov.b32 	%r119, 0;
$L__BB3_26:
	mov.u32 	%r40, %r119;
	bar.sync 	0;
	add.s32 	%r119, %r40, 1;
	shr.u32 	%r90, %r4, %r119;
	setp.ge.u32 	%p21, %r2, %r90;
	@%p21 bra 	$L__BB3_29;
	shl.b32 	%r42, %r7, %r40;
	shl.b32 	%r43, %r8, %r40;
	shl.b32 	%r91, %r42, 2;
	mov.u32 	%r92, _ZZ29farthestpointsamplingBgKerneliiiPKfPKiPfPiS4_fiE5dists;
	add.s32 	%r44, %r92, %r91;
	ld.shared.f32 	%f37, [%r44];
	shl.b32 	%r93, %r43, 2;
	add.s32 	%r94, %r92, %r93;
	ld.shared.f32 	%f18, [%r94];
	setp.geu.f32 	%p22, %f37, %f18;
	@%p22 bra 	$L__BB3_29;
	st.shared.f32 	[%r44], %f18;
	mov.u32 	%r96, _ZZ29farthestpointsamplingBgKerneliiiPKfPKiPfPiS4_fiE7dists_i;
	add.s32 	%r97, %r96, %r93;
	ld.shared.u32 	%r98, [%r97];
	add.s32 	%r100, %r96, %r91;
	st.shared.u32 	[%r100], %r98;
$L__BB3_29:
	mov.b32 	%r101, 2;
	shl.b32 	%r102, %r101, %r40;
	setp.lt.u32 	%p23, %r102, %r4;
	@%p23 bra 	$L__BB3_26;
$L__BB3_30:
	setp.ne.s32 	%p24, %r2, 0;
	bar.sync 	0;
	ld.shared.u32 	%r115, [_ZZ29farthestpointsamplingBgKerneliiiPKfPKiPfPiS4_fiE7dists_i];
	@%p24 bra 	$L__BB3_32;
	add.s32 	%r103, %r114, %r32;
	mul.wide.s32 	%rd40, %r103, 4;
	add.s64 	%rd41, %rd5, %rd40;
	st.global.u32 	[%rd41], %r115;
$L__BB3_32:
	add.s32 	%r104, %r115, %r30;
	mul.wide.s32 	%rd42, %r104, 4;
	add.s64 	%rd43, %rd4, %rd42;
	ld.global.nc.u32 	%r105, [%rd43];
	add.s32 	%r106, %r114, %r32;
	mul.wide.s32 	%rd44, %r106, 4;
	add.s64 	%rd45, %rd3, %rd44;
	st.global.u32 	[%rd45], %r105;
	add.s32 	%r114, %r114, 1;
	setp.ne.s32 	%p25, %r114, %r50;
	@%p25 bra 	$L__BB3_16;
$L__BB3_33:
	mov.u32 	%r107, %nctaid.x;
	add.s32 	%r108, %r108, %r107;
	setp.lt.s32 	%p26, %r108, %r48;
	@%p26 bra 	$L__BB3_3;
$L__BB3_34:
	ret;
$L__BB3_35:
	add.s32 	%r62, %r110, %r3;
	mul.wide.u32 	%rd19, %r62, 4;
	add.s64 	%rd20, %rd1, %rd19;
	mov.b32 	%r63, 2123789977;
	st.global.u32 	[%rd20], %r63;
	add.s32 	%r110, %r110, %r4;
	setp.lt.s32 	%p6, %r110, %r49;
	@%p6 bra 	$L__BB3_35;
	bra.uni 	$L__BB3_6;

}
	// .globl	_Z30farthestpointsamplingBgKernel2iiiPKfPKiPfS3_PiS4_ffii
.visible .entry _Z30farthestpointsamplingBgKernel2iiiPKfPKiPfS3_PiS4_ffii(
	.param .u32 _Z30farthestpointsamplingBgKernel2iiiPKfPKiPfS3_PiS4_ffii_param_0,
	.param .u32 _Z30farthestpointsamplingBgKernel2iiiPKfPKiPfS3_PiS4_ffii_param_1,
	.param .u32 _Z30farthestpointsamplingBgKernel2iiiPKfPKiPfS3_PiS4_ffii_param_2,
	.param .u64 .ptr .align 1 _Z30farthestpointsamplingBgKernel2iiiPKfPKiPfS3_PiS4_ffii_param_3,
	.param .u64 .ptr .align 1 _Z30farthestpointsamplingBgKernel2iiiPKfPKiPfS3_PiS4_ffii_param_4,
	.param .u64 .ptr .align 1 _Z30farthestpointsamplingBgKernel2iiiPKfPKiPfS3_PiS4_ffii_param_5,
	.param .u64 .ptr .align 1 _Z30farthestpointsamplingBgKernel2iiiPKfPKiPfS3_PiS4_ffii_param_6,
	.param .u64 .ptr .align 1 _Z30farthestpointsamplingBgKernel2iiiPKfPKiPfS3_PiS4_ffii_param_7,
	.param .u64 .ptr .align 1 _Z30farthestpointsamplingBgKernel2iiiPKfPKiPfS3_PiS4_ffii_param_8,
	.param .f32 _Z30farthestpointsamplingBgKernel2iiiPKfPKiPfS3_PiS4_ffii_param_9,
	.param .f32 _Z30farthestpointsamplingBgKernel2iiiPKfPKiPfS3_PiS4_ffii_param_10,
	.param .u32 _Z30farthestpointsamplingBgKernel2iiiPKfPKiPfS3_PiS4_ffii_param_11,
	.param .u32 _Z30farthestpointsamplingBgKernel2iiiPKfPKiPfS3_PiS4_ffii_param_12
)
{
	.reg .pred 	%p<72>;
	.reg .b32 	%r<218>;
	.reg .b32 	%f<95>;
	.reg .b64 	%rd<88>;
	// demoted variable
	.shared .align 4 .b8 _ZZ30farthestpointsamplingBgKernel2iiiPKfPKiPfS3_PiS4_ffiiE6dists1[2048];
	// demoted variable
	.shared .align 4 .b8 _ZZ30farthestpointsamplingBgKernel2iiiPKfPKiPfS3_PiS4_ffiiE8dists_i1[2048];
	// demoted variable
	.shared .align 4 .b8 _ZZ30farthestpointsamplingBgKernel2iiiPKfPKiPfS3_PiS4_ffiiE6dists2[2048];
	// demoted variable
	.shared .align 4 .b8 _ZZ30farthestpointsamplingBgKernel2iiiPKfPKiPfS3_PiS4_ffiiE8dists_i2[2048];
	// demoted variable
	.shared .align 4 .b8 _ZZ30farthestpointsamplingBgKernel2iiiPKfPKiPfS3_PiS4_ffiiE3buf[36864];
	// demoted variable
	.shared .align 4 .f32 _ZZ30farthestpointsamplingBgKernel2iiiPKfPKiPfS3_PiS4_ffiiE2w1;
	// demoted variable
	.shared .align 4 .f32 _ZZ30farthestpointsamplingBgKernel2iiiPKfPKiPfS3_PiS4_ffiiE2w2;
	ld.param.u32 	%r91, [_Z30farthestpointsamplingBgKernel2iiiPKfPKiPfS3_PiS4_ffii_param_0];
	ld.param.u32 	%r92, [_Z30farthestpointsamplingBgKernel2iiiPKfPKiPfS3_PiS4_ffii_param_1];
	ld.param.u32 	%r93, [_Z30farthestpointsamplingBgKernel2iiiPKfPKiPfS3_PiS4_ffii_param_2];
	ld.param.u64 	%rd23, [_Z30farthestpointsamplingBgKernel2iiiPKfPKiPfS3_PiS4_ffii_param_3];
	ld.param.u64 	%rd24, [_Z30farthestpointsamplingBgKernel2iiiPKfPKiPfS3_PiS4_ffii_param_4];
	ld.param.u64 	%rd25, [_Z30farthestpointsamplingBgKernel2iiiPKfPKiPfS3_PiS4_ffii_param_5];
	ld.param.u64 	%rd26, [_Z30farthestpointsamplingBgKernel2iiiPKfPKiPfS3_PiS4_ffii_param_6];
	ld.param.u64 	%rd27, [_Z30farthestpointsamplingBgKernel2iiiPKfPKiPfS3_PiS4_ffii_param_7];
	ld.param.u64 	%rd28, [_Z30farthestpointsamplingBgKernel2iiiPKfPKiPfS3_PiS4_ffii_param_8];
	cvta.to.global.u64 	%rd1, %rd26;
	cvta.to.global.u64 	%rd2, %rd25;
	cvta.to.global.u64 	%rd3, %rd23;
	cvta.to.global.u64 	%rd4, %rd28;
	cvta.to.global.u64 	%rd5, %rd24;
	cvta.to.global.u64 	%rd6, %rd27;
	setp.lt.s32 	%p1, %r93, 1;
	@%p1 bra 	$L__BB4_90;
	mov.u32 	%r187, %ctaid.x;
	setp.ge.s32 	%p2, %r187, %r91;
	@%p2 bra 	$L__BB4_90;
	mov.u32 	%r2, %tid.x;
	min.s32 	%r94, %r92, 3072;
	mul.lo.s32 	%r3, %r94, 3;
	mov.u32 	%r4, %ntid.x;
	add.s32 	%r5, %r92, -1;
	mul.lo.s32 	%r6, %r92, %r187;
	shl.b32 	%r7, %r2, 1;
	or.b32  	%r8, %r7, 1;
	add.s32 	%r9, %r2, %r4;
	max.s32 	%r95, %r3, %r9;
	setp.lt.s32 	%p3, %r9, %r3;
	selp.u32 	%r96, 1, 0, %p3;
	add.s32 	%r97, %r9, %r96;
	sub.s32 	%r98, %r95, %r97;
	div.u32 	%r99, %r98, %r4;
	add.s32 	%r10, %r99, %r96;
	shl.b32 	%r100, %r2, 2;
	mov.u32 	%r101, _ZZ30farthestpointsamplingBgKernel2iiiPKfPKiPfS3_PiS4_ffiiE3buf;
	add.s32 	%r11, %r101, %r100;
	shl.b32 	%r12, %r4, 2;
	add.s32 	%r13, %r11, %r12;
	add.s32 	%r14, %r9, %r4;
	and.b32  	%r15, %r92, 3;
	and.b32  	%r102, %r92, 2147483644;
	neg.s32 	%r16, %r102;
	mul.wide.u32 	%rd31, %r93, 4;
	cvt.u64.u32 	%rd43, %r12;
$L__BB4_3:
	setp.ne.s32 	%p4, %r2, 0;
	@%p4 bra 	$L__BB4_5;
	mul.lo.s32 	%r103, %r187, %r93;
	shl.b32 	%r104, %r103, 1;
	mul.wide.s32 	%rd29, %r104, 4;
	add.s64 	%rd30, %rd6, %rd29;
	mov.b32 	%r105, 0;
	st.global.u32 	[%rd30], %r105;
	add.s64 	%rd32, %rd30, %rd31;
	mov.b32 	%r106, 1;
	st.global.u32 	[%rd32], %r106;
	mul.lo.s32 	%r107, %r187, %r92;
	mul.wide.s32 	%rd33, %r107, 4;
	add.s64 	%rd34, %rd5, %rd33;
	ld.global.nc.u32 	%r108, [%rd34];
	add.s64 	%rd35, %rd4, %rd29;
	st.global.u32 	[%rd35], %r108;
	ld.global.nc.u32 	%r109, [%rd34+4];
	add.s64 	%rd36, %rd35, %rd31;
	st.global.u32 	[%rd36], %r109;
$L__BB4_5:
	setp.ge.s32 	%p5, %r2, %r3;
	@%p5 bra 	$L__BB4_12;
	and.b32  	%r18, %r10, 3;
	setp.eq.s32 	%p6, %r18, 3;
	mul.lo.s32 	%r110, %r92, %r187;
	mul.lo.s32 	%r19, %r110, 3;
	mov.u32 	%r188, %r2;
	@%p6 bra 	$L__BB4_10;
	setp.eq.s32 	%p7, %r18, 0;
	add.s32 	%r111, %r2, %r19;
	mul.wide.s32 	%rd37, %r111, 4;
	add.s64 	%rd7, %rd3, %rd37;
	ld.global.nc.f32 	%f48, [%rd7];
	st.shared.f32 	[%r11], %f48;
	mov.u32 	%r188, %r9;
	@%p7 bra 	$L__BB4_10;
	setp.eq.s32 	%p8, %r18, 1;
	cvt.u64.u32 	%rd38, %r12;
	add.s64 	%rd8, %rd7, %rd38;
	ld.global.nc.f32 	%f49, [%rd8];
	st.shared.f32 	[%r13], %f49;
	mov.u32 	%r188, %r14;
	@%p8 bra 	$L__BB4_10;
	add.s32 	%r188, %r14, %r4;
	add.s64 	%rd40, %rd8, %rd38;
	ld.global.nc.f32 	%f50, [%rd40];
	add.s32 	%r112, %r13, %r12;
	st.shared.f32 	[%r112], %f50;
$L__BB4_10:
	setp.lt.u32 	%p9, %r10, 3;
	@%p9 bra 	$L__BB4_12;
$L__BB4_11:
	add.s32 	%r113, %r188, %r19;
	mul.wide.s32 	%rd41, %r113, 4;
	add.s64 	%rd42, %rd3, %rd41;
	ld.global.nc.f32 	%f51, [%rd42];
	shl.b32 	%r114, %r188, 2;
	mov.u32 	%r115, _ZZ30farthestpointsamplingBgKernel2iiiPKfPKiPfS3_PiS4_ffiiE3buf;
	add.s32 	%r116, %r115, %r114;
	st.shared.f32 	[%r116], %f51;
	add.s64 	%rd44, %rd42, %rd43;
	ld.global.nc.f32 	%f52, [%rd44];
	add.s32 	%r117, %r116, %r12;
	st.shared.f32 	[%r117], %f52;
	add.s64 	%rd45, %rd44, %rd43;
	ld.global.nc.f32 	%f53, [%rd45];
	add.s32 	%r118, %r117, %r12;
	st.shared.f32 	[%r118], %f53;
	add.s64 	%rd46, %rd45, %rd43;
	ld.global.nc.f32 	%f54, [%rd46];
	add.s32 	%r119, %r118, %r12;
	st.shared.f32 	[%r119], %f54;
	add.s32 	%r188, %r12, %r188;
	setp.lt.s32 	%p10, %r188, %r3;
	@%p10 bra 	$L__BB4_11;
$L__BB4_12:
	setp.ne.s32 	%p11, %r2, 0;
	bar.sync 	0;
	@%p11 bra 	$L__BB4_63;
	setp.lt.s32 	%p12, %r92, 1;
	@%p12 bra 	$L__BB4_62;
	setp.lt.u32 	%p13, %r92, 4;
	mul.lo.s32 	%r24, %r187, %r92;
	mul.lo.s32 	%r121, %r93, %r187;
	shl.b32 	%r122, %r121, 1;
	mul.wide.s32 	%rd47, %r122, 4;
	add.s64 	%rd9, %rd6, %rd47;
	add.s64 	%rd10, %rd4, %rd47;
	mul.wide.u32 	%rd48, %r93, 4;
	add.s64 	%rd11, %rd9, %rd48;
	add.s64 	%rd12, %rd10, %rd48;
	mov.f32 	%f80, 0f00000000;
	mov.b32 	%r202, 0;
	mov.u32 	%r195, %r202;
	@%p13 bra 	$L__BB4_41;
	cvt.s64.s32 	%rd13, %r24;
	mul.wide.s32 	%rd49, %r24, 4;
	add.s64 	%rd50, %rd5, %rd49;
	add.s64 	%rd87, %rd50, 12;
	mov.b32 	%r195, 0;
	mov.f32 	%f80, 0f00000000;
	mov.b32 	%r191, 1;
	mov.u32 	%r190, %r24;
	mov.u32 	%r192, %r16;
$L__BB4_16:
	add.s32 	%r29, %r191, -1;
	mul.wide.s32 	%rd51, %r190, 4;
	add.s64 	%rd52, %rd5, %rd51;
	add.s64 	%rd16, %rd52, 8;
	ld.global.nc.u32 	%r30, [%rd52];
	setp.lt.s32 	%p14, %r30, 1;
	@%p14 bra 	$L__BB4_20;
	setp.ne.s32 	%p15, %r29, %r195;
	setp.ge.s32 	%p16, %r29, %r5;
	or.pred  	%p17, %p15, %p16;
	@%p17 bra 	$L__BB4_19;
	st.global.u32 	[%rd9], %r191;
	ld.global.nc.u32 	%r125, [%rd16+-4];
	st.global.u32 	[%rd10], %r125;
	mov.u32 	%r195, %r191;
$L__BB4_19:
	add.f32 	%f80, %f80, 0f3F800000;
$L__BB4_20:
	setp.neu.f32 	%p18, %f80, 0f3F800000;
	@%p18 bra 	$L__BB4_22;
	st.global.u32 	[%rd11], %r29;
	st.global.u32 	[%rd12], %r30;
$L__BB4_22:
	add.s32 	%r33, %r191, 2;
	ld.global.nc.u32 	%r34, [%rd16+-4];
	setp.lt.s32 	%p19, %r34, 1;
	@%p19 bra 	$L__BB4_26;
	setp.ne.s32 	%p20, %r191, %r195;
	setp.ge.s32 	%p21, %r191, %r5;
	or.pred  	%p22, %p20, %p21;
	@%p22 bra 	$L__BB4_25;
	add.s32 	%r195, %r191, 1;
	st.global.u32 	[%rd9], %r195;
	ld.global.nc.u32 	%r126, [%rd16];
	st.global.u32 	[%rd10], %r126;
$L__BB4_25:
	add.f32 	%f80, %f80, 0f3F800000;
$L__BB4_26:
	setp.neu.f32 	%p23, %f80, 0f3F800000;
	@%p23 bra 	$L__BB4_28;
	st.global.u32 	[%rd11], %r191;
	st.global.u32 	[%rd12], %r34;
$L__BB4_28:
	add.s32 	%r38, %r191, 1;
	ld.global.nc.u32 	%r39, [%rd16];
	setp.lt.s32 	%p24, %r39, 1;
	@%p24 bra 	$L__BB4_32;
	setp.ne.s32 	%p25, %r38, %r195;
	setp.ge.s32 	%p26, %r38, %r5;
	or.pred  	%p27, %p25, %p26;
	@%p27 bra 	$L__BB4_31;
	st.global.u32 	[%rd9], %r33;
	ld.global.nc.u32 	%r127, [%rd87];
	st.global.u32 	[%rd10], %r127;
	mov.u32 	%r195, %r33;
$L__BB4_31:
	add.f32 	%f80, %f80, 0f3F800000;
$L__BB4_32:
	setp.neu.f32 	%p28, %f80, 0f3F800000;
	@%p28 bra 	$L__BB4_34;
	st.global.u32 	[%rd11], %r38;
	st.global.u32 	[%rd12], %r39;
$L__BB4_34:
	ld.global.nc.u32 	%r42, [%rd16+4];
	setp.lt.s32 	%p29, %r42, 1;
	@%p29 bra 	$L__BB4_38;
	setp.ne.s32 	%p30, %r33, %r195;
	setp.ge.s32 	%p31, %r33, %r5;
	or.pred  	%p32, %p30, %p31;
	@%p32 bra 	$L__BB4_37;
	add.s32 	%r195, %r33, 1;
	st.global.u32 	[%rd9], %r195;
	cvt.s64.s32 	%rd53, %r33;
	add.s64 	%rd54, %rd53, %rd13;
	shl.b64 	%rd55, %rd54, 2;
	add.s64 	%rd56, %rd5, %rd55;
	ld.global.nc.u32 	%r128, [%rd56+4];
	st.global.u32 	[%rd10], %r128;
$L__BB4_37:
	add.f32 	%f80, %f80, 0f3F800000;
$L__BB4_38:
	setp.neu.f32 	%p33, %f80, 0f3F800000;
	@%p33 bra 	$L__BB4_40;
	st.global.u32 	[%rd11], %r33;
	st.global.u32 	[%rd12], %r42;
$L__BB4_40:
	and.b32  	%r202, %r92, 2147483644;
	add.s32 	%r192, %r192, 4;
	add.s32 	%r191, %r191, 4;
	add.s64 	%rd87, %rd87, 16;
	add.s32 	%r190, %r190, 4;
	setp.ne.s32 	%p34, %r192, 0;
	@%p34 bra 	$L__BB4_16;
$L__BB4_41:
	setp.eq.s32 	%p35, %r15, 0;
	@%p35 bra 	$L__BB4_62;
	add.s32 	%r129, %r202, %r24;
	mul.wide.s32 	%rd57, %r129, 4;
	add.s64 	%rd18, %rd5, %rd57;
	ld.global.nc.u32 	%r52, [%rd18];
	setp.lt.s32 	%p36, %r52, 1;
	@%p36 bra 	$L__BB4_46;
	setp.ne.s32 	%p37, %r202, %r195;
	setp.ge.s32 	%p38, %r202, %r5;
	or.pred  	%p39, %p37, %p38;
	@%p39 bra 	$L__BB4_45;
	add.s32 	%r195, %r202, 1;
	st.global.u32 	[%rd9], %r195;
	ld.global.nc.u32 	%r130, [%rd18+4];
	st.global.u32 	[%rd10], %r130;
$L__BB4_45:
	add.f32 	%f80, %f80, 0f3F800000;
$L__BB4_46:
	setp.neu.f32 	%p40, %f80, 0f3F800000;
	@%p40 bra 	$L__BB4_48;
	st.global.u32 	[%rd11], %r202;
	st.global.u32 	[%rd12], %r52;
$L__BB4_48:
	setp.eq.s32 	%p41, %r15, 1;
	add.s32 	%r56, %r202, 1;
	@%p41 bra 	$L__BB4_62;
	ld.global.nc.u32 	%r57, [%rd18+4];
	setp.lt.s32 	%p42, %r57, 1;
	@%p42 bra 	$L__BB4_53;
	setp.ne.s32 	%p43, %r56, %r195;
	setp.ge.s32 	%p44, %r56, %r5;
	or.pred  	%p45, %p43, %p44;
	@%p45 bra 	$L__BB4_52;
	add.s32 	%r195, %r202, 2;
	st.global.u32 	[%rd9], %r195;
	ld.global.nc.u32 	%r131, [%rd18+8];
	st.global.u32 	[%rd10], %r131;
$L__BB4_52:
	add.f32 	%f80, %f80, 0f3F800000;
$L__BB4_53:
	setp.neu.f32 	%p46, %f80, 0f3F800000;
	@%p46 bra 	$L__BB4_55;
	st.global.u32 	[%rd11], %r56;
	st.global.u32 	[%rd12], %r57;
$L__BB4_55:
	setp.eq.s32 	%p47, %r15, 2;
	add.s32 	%r61, %r202, 2;
	@%p47 bra 	$L__BB4_62;
	ld.global.nc.u32 	%r62, [%rd18+8];
	setp.lt.s32 	%p48, %r62, 1;
	@%p48 bra 	$L__BB4_60;
	setp.ne.s32 	%p49, %r61, %r195;
	setp.ge.s32 	%p50, %r61, %r5;
	or.pred  	%p51, %p49, %p50;
	@%p51 bra 	$L__BB4_59;
	add.s32 	%r132, %r61, 1;
	st.global.u32 	[%rd9], %r132;
	cvt.s64.s32 	%rd58, %r24;
	cvt.s64.s32 	%rd59, %r61;
	add.s64 	%rd60, %rd59, %rd58;
	shl.b64 	%rd61, %rd60, 2;
	add.s64 	%rd62, %rd5, %rd61;
	ld.global.nc.u32 	%r133, [%rd62+4];
	st.global.u32 	[%rd10], %r133;
$L__BB4_59:
	add.f32 	%f80, %f80, 0f3F800000;
$L__BB4_60:
	setp.neu.f32 	%p52, %f80, 0f3F800000;
	@%p52 bra 	$L__BB4_62;
	st.global.u32 	[%rd11], %r61;
	st.global.u32 	[%rd12], %r62;
$L__BB4_62:
	ld.param.f32 	%f78, [_Z30farthestpointsamplingBgKernel2iiiPKfPKiPfS3_PiS4_ffii_param_10];
	ld.param.f32 	%f77, [_Z30farthestpointsamplingBgKernel2iiiPKfPKiPfS3_PiS4_ffii_param_9];
	st.shared.f32 	[_ZZ30farthestpointsamplingBgKernel2iiiPKfPKiPfS3_PiS4_ffiiE2w1], %f77;
	st.shared.f32 	[_ZZ30farthestpointsamplingBgKernel2iiiPKfPKiPfS3_PiS4_ffiiE2w2], %f78;
$L__BB4_63:
	setp.ge.s32 	%p53, %r2, %r92;
	@%p53 bra 	$L__BB4_66;
	mov.u32 	%r208, %r2;
$L__BB4_65:
	add.s32 	%r134, %r208, %r6;
	mul.wide.u32 	%rd63, %r134, 4;
	add.s64 	%rd64, %rd2, %rd63;
	mov.b32 	%r135, 2123789977;
	st.global.u32 	[%rd64], %r135;
	add.s64 	%rd65, %rd1, %rd63;
	st.global.u32 	[%rd65], %r135;
	add.s32 	%r208, %r208, %r4;
	setp.lt.s32 	%p54, %r208, %r92;
	@%p54 bra 	$L__BB4_65;
$L__BB4_66:
	setp.eq.s32 	%p55, %r93, 1;
	bar.sync 	0;
	mul.lo.s32 	%r136, %r187, %r93;
	shl.b32 	%r65, %r136, 1;
	mul.wide.u32 	%rd19, %r93, 4;
	@%p55 bra 	$L__BB4_89;
	mul.wide.s32 	%rd66, %r65, 4;
	add.s64 	%rd20, %rd6, %rd66;
	add.s64 	%rd67, %rd20, %rd19;
	ld.global.u32 	%r211, [%rd67];
	ld.global.u32 	%r210, [%rd20];
	mul.lo.s32 	%r68, %r187, %r92;
	mul.lo.s32 	%r69, %r68, 3;
	mov.b32 	%r209, 1;
$L__BB4_68:
	setp.ge.s32 	%p56, %r2, %r92;
	mad.lo.s32 	%r139, %r210, 3, %r69;
	mul.wide.s32 	%rd68, %r139, 4;
	add.s64 	%rd69, %rd3, %rd68;
	ld.global.nc.f32 	%f17, [%rd69];
	ld.global.nc.f32 	%f18, [%rd69+4];
	ld.global.nc.f32 	%f19, [%rd69+8];
	mad.lo.s32 	%r140, %r211, 3, %r69;
	mul.wide.s32 	%rd70, %r140, 4;
	add.s64 	%rd71, %rd3, %rd70;
	ld.global.nc.f32 	%f20, [%rd71];
	ld.global.nc.f32 	%f21, [%rd71+4];
	ld.global.nc.f32 	%f22, [%rd71+8];
	mov.f32 	%f93, 0fBF800000;
	mov.b32 	%r215, 0;
	mov.u32 	%r216, %r215;
	mov.f32 	%f94, %f93;
	@%p56 bra 	$L__BB4_78;
	ld.shared.f32 	%f23, [_ZZ30farthestpointsamplingBgKernel2iiiPKfPKiPfS3_PiS4_ffiiE2w1];
	mov.b32 	%r216, 0;
	mov.f32 	%f94, 0fBF800000;
	ld.shared.f32 	%f24, [_ZZ30farthestpointsamplingBgKernel2iiiPKfPKiPfS3_PiS4_ffiiE2w2];
	mov.u32 	%r212, %r2;
	mov.f32 	%f93, %f94;
	mov.u32 	%r215, %r216;
$L__BB4_70:
	add.s32 	%r142, %r212, %r6;
	mul.wide.u32 	%rd72, %r142, 4;
	add.s64 	%rd21, %rd2, %rd72;
	ld.global.f32 	%f27, [%rd21];
	add.s64 	%rd22, %rd1, %rd72;
	ld.global.f32 	%f28, [%rd22];
	setp.gt.s32 	%p57, %r212, 3071;
	@%p57 bra 	$L__BB4_72;
	mov.u32 	%r144, _ZZ30farthestpointsamplingBgKernel2iiiPKfPKiPfS3_PiS4_ffiiE3buf;
	mad.lo.s32 	%r145, %r212, 12, %r144;
	ld.shared.f32 	%f90, [%r145];
	ld.shared.f32 	%f91, [%r145+4];
	ld.shared.f32 	%f92, [%r145+8];
	bra.uni 	$L__BB4_73;
$L__BB4_72:
	mad.lo.s32 	%r143, %r212, 3, %r69;
	mul.wide.s32 	%rd73, %r143, 4;
	add.s64 	%rd74, %rd3, %rd73;
	ld.global.nc.f32 	%f90, [%rd74];
	ld.global.nc.f32 	%f91, [%rd74+4];
	ld.global.nc.f32 	%f92, [%rd74+8];
$L__BB4_73:
	sub.f32 	%f59, %f90, %f17;
	sub.f32 	%f60, %f91, %f18;
	mul.f32 	%f61, %f60, %f60;
	fma.rn.f32 	%f62, %f59, %f59, %f61;
	sub.f32 	%f63, %f92, %f19;
	fma.rn.f32 	%f64, %f63, %f63, %f62;
	sub.f32 	%f65, %f90, %f20;
	sub.f32 	%f66, %f91, %f21;
	mul.f32 	%f67, %f66, %f66;
	fma.rn.f32 	%f68, %f65, %f65, %f67;
	sub.f32 	%f69, %f92, %f22;
	fma.rn.f32 	%f70, %f69, %f69, %f68;
	add.s32 	%r146, %r212, %r68;
	mul.wide.s32 	%rd75, %r146, 4;
	add.s64 	%rd76, %rd5, %rd75;
	ld.global.nc.u32 	%r147, [%rd76];
	setp.gt.s32 	%p58, %r147, 0;
	mul.f32 	%f71, %f23, %f64;
	mul.f32 	%f72, %f24, %f70;
	selp.f32 	%f73, %f71, %f64, %p58;
	selp.f32 	%f74, %f72, %f70, %p58;
	min.f32 	%f38, %f73, %f27;
	min.f32 	%f39, %f74, %f28;
	setp.eq.f32 	%p59, %f38, %f27;
	@%p59 bra 	$L__BB4_75;
	st.global.f32 	[%rd21], %f38;
$L__BB4_75:
	setp.eq.f32 	%p60, %f39, %f28;
	@%p60 bra 	$L__BB4_77;
	st.global.f32 	[%rd22], %f39;
$L__BB4_77:
	setp.gt.f32 	%p61, %f38, %f93;
	selp.b32 	%r215, %r212, %r215, %p61;
	selp.f32 	%f93, %f38, %f93, %p61;
	setp.gt.f32 	%p62, %f39, %f94;
	selp.b32 	%r216, %r212, %r216, %p62;
	selp.f32 	%f94, %f39, %f94, %p62;
	add.s32 	%r212, %r212, %r4;
	setp.lt.s32 	%p63, %r212, %r92;
	@%p63 bra 	$L__BB4_70;
$L__BB4_78:
	setp.lt.u32 	%p64, %r4, 2;
	shl.b32 	%r148, %r2, 2;
	mov.u32 	%r149, _ZZ30farthestpointsamplingBgKernel2iiiPKfPKiPfS3_PiS4_ffiiE6dists1;
	add.s32 	%r150, %r149, %r148;
	st.shared.f32 	[%r150], %f93;
	mov.u32 	%r151, _ZZ30farthestpointsamplingBgKernel2iiiPKfPKiPfS3_PiS4_ffiiE8dists_i1;
	add.s32 	%r152, %r151, %r148;
	st.shared.u32 	[%r152], %r215;
	mov.u32 	%r153, _ZZ30farthestpointsamplingBgKernel2iiiPKfPKiPfS3_PiS4_ffiiE6dists2;
	add.s32 	%r154, %r153, %r148;
	st.shared.f32 	[%r154], %f94;
	mov.u32 	%r155, _ZZ30farthestpointsamplingBgKernel2iiiPKfPKiPfS3_PiS4_ffiiE8dists_i2;
	add.s32 	%r156, %r155, %r148;
	st.shared.u32 	[%r156], %r216;
	@%p64 bra 	$L__BB4_86;
	mov.b32 	%r217, 0;
$L__BB4_80:
	mov.u32 	%r81, %r217;
	bar.sync 	0;
	add.s32 	%r217, %r81, 1;
	shr.u32 	%r158, %r4, %r217;
	setp.ge.u32 	%p65, %r2, %r158;
	@%p65 bra 	$L__BB4_85;
	shl.b32 	%r83, %r7, %r81;
	shl.b32 	%r84, %r8, %r81;
	shl.b32 	%r159, %r83, 2;
	add.s32 	%r85, %r149, %r159;
	ld.shared.f32 	%f75, [%r85];
	shl.b32 	%r161, %r84, 2;
	add.s32 	%r162, %r149, %r161;
	ld.shared.f32 	%f44, [%r162];
	setp.geu.f32 	%p66, %f75, %f44;
	@%p66 bra 	$L__BB4_83;
	st.shared.f32 	[%r85], %f44;
	add.s32 	%r165, %r151, %r161;
	ld.shared.u32 	%r166, [%r165];
	add.s32 	%r168, %r151, %r159;
	st.shared.u32 	[%r168], %r166;
$L__BB4_83:
	add.s32 	%r86, %r153, %r159;
	ld.shared.f32 	%f76, [%r86];
	add.s32 	%r172, %r153, %r161;
	ld.shared.f32 	%f45, [%r172];
	setp.geu.f32 	%p67, %f76, %f45;
	@%p67 bra 	$L__BB4_85;
	st.shared.f32 	[%r86], %f45;
	add.s32 	%r175, %r155, %r161;
	ld.shared.u32 	%r176, [%r175];
	add.s32 	%r178, %r155, %r159;
	st.shared.u32 	[%r178], %r176;
$L__BB4_85:
	mov.b32 	%r179, 2;
	shl.b32 	%r180, %r179, %r81;
	setp.lt.u32 	%p68, %r180, %r4;
	@%p68 bra 	$L__BB4_80;
$L__BB4_86:
	setp.ne.s32 	%p69, %r2, 0;
	bar.sync 	0;
	ld.shared.u32 	%r210, [_ZZ30farthestpointsamplingBgKernel2iiiPKfPKiPfS3_PiS4_ffiiE8dists_i1];
	ld.shared.u32 	%r211, [_ZZ30farthestpointsamplingBgKernel2iiiPKfPKiPfS3_PiS4_ffiiE8dists_i2];
	@%p69 bra 	$L__BB4_88;
	add.s32 	%r181, %r209, %r65;
	mul.wide.u32 	%rd77, %r209, 4;
	add.s64 	%rd78, %rd20, %rd77;
	st.global.u32 	[%rd78], %r210;
	add.s64 	%rd79, %rd78, %rd19;
	st.global.u32 	[%rd79], %r211;
	add.s32 	%r182, %r210, %r68;
	mul.wide.s32 	%rd80, %r182, 4;
	add.s64 	%rd81, %rd5, %rd80;
	ld.global.nc.u32 	%r183, [%rd81];
	mul.wide.s32 	%rd82, %r181, 4;
	add.s64 	%rd83, %rd4, %rd82;
	st.global.u32 	[%rd83], %r183;
	add.s32 	%r184, %r211, %r68;
	mul.wide.s32 	%rd84, %r184, 4;
	add.s64 	%rd85, %rd5, %rd84;
	ld.global.nc.u32 	%r185, [%rd85];
	add.s64 	%rd86, %rd83, %rd19;
	st.global.u32 	[%rd86], %r185;
$L__BB4_88:
	add.s32 	%r209, %r209, 1;
	setp.ne.s32 	%p70, %r209, %r93;
	@%p70 bra 	$L__BB4_68;
$L__BB4_89:
	mov.u32 	%r186, %nctaid.x;
	add.s32 	%r187, %r187, %r186;
	setp.lt.s32 	%p71, %r187, %r91;
	@%p71 bra 	$L__BB4_3;
$L__BB4_90:
	ret;

}
	// .globl	_Z17gatherpointKerneliiiPKfPKiPf
.visible .entry _Z17gatherpointKerneliiiPKfPKiPf(
	.param .u32 _Z17gatherpointKerneliiiPKfPKiPf_param_0,
	.param .u32 _Z17gatherpointKerneliiiPKfPKiPf_param_1,
	.param .u32 _Z17gatherpointKerneliiiPKfPKiPf_param_2,
	.param .u64 .ptr .align 1 _Z17gatherpointKerneliiiPKfPKiPf_param_3,
	.param .u64 .ptr .align 1 _Z17gatherpointKerneliiiPKfPKiPf_param_4,
	.param .u64 .ptr .align 1 _Z17gatherpointKerneliiiPKfPKiPf_param_5
)
{
	.reg .pred 	%p<5>;
	.reg .b32 	%r<25>;
	.reg .b32 	%f<4>;
	.reg .b64 	%rd<13>;

	ld.param.u32 	%r11, [_Z17gatherpointKerneliiiPKfPKiPf_param_0];
	ld.param.u32 	%r12, [_Z17gatherpointKerneliiiPKfPKiPf_param_1];
	ld.param.u32 	%r13, [_Z17gatherpointKerneliiiPKfPKiPf_param_2];
	ld.param.u64 	%rd4, [_Z17gatherpointKerneliiiPKfPKiPf_param_3];
	ld.param.u64 	%rd5, [_Z17gatherpointKerneliiiPKfPKiPf_param_4];
	ld.param.u64 	%rd6, [_Z17gatherpointKerneliiiPKfPKiPf_param_5];
	mov.u32 	%r23, %ctaid.x;
	setp.ge.s32 	%p1, %r23, %r11;
	@%p1 bra 	$L__BB5_6;
	mov.u32 	%r14, %ctaid.y;
	mov.u32 	%r15, %ntid.x;
	mov.u32 	%r16, %tid.x;
	mad.lo.s32 	%r2, %r14, %r15, %r16;
	mov.u32 	%r17, %nctaid.y;
	mul.lo.s32 	%r3, %r15, %r17;
	mov.u32 	%r4, %nctaid.x;
	cvta.to.global.u64 	%rd1, %rd5;
	cvta.to.global.u64 	%rd2, %rd4;
	cvta.to.global.u64 	%rd3, %rd6;
$L__BB5_2:
	setp.ge.s32 	%p2, %r2, %r13;
	@%p2 bra 	$L__BB5_5;
	mul.lo.s32 	%r6, %r23, %r13;
	mul.lo.s32 	%r7, %r23, %r12;
	mov.u32 	%r24, %r2;
$L__BB5_4:
	add.s32 	%r18, %r24, %r6;
	mul.wide.s32 	%rd7, %r18, 4;
	add.s64 	%rd8, %rd1, %rd7;
	ld.global.nc.u32 	%r19, [%rd8];
	add.s32 	%r20, %r19, %r7;
	mul.lo.s32 	%r21, %r20, 3;
	mul.wide.s32 	%rd9, %r21, 4;
	add.s64 	%rd10, %rd2, %rd9;
	ld.global.nc.f32 	%f1, [%rd10];
	mul.lo.s32 	%r22, %r18, 3;
	mul.wide.s32 	%rd11, %r22, 4;
	add.s64 	%rd12, %rd3, %rd11;
	st.global.f32 	[%rd12], %f1;
	ld.global.nc.f32 	%f2, [%rd10+4];
	st.global.f32 	[%rd12+4], %f2;
	ld.global.nc.f32 	%f3, [%rd10+8];
	st.global.f32 	[%rd12+8], %f3;
	add.s32 	%r24, %r24, %r3;
	setp.lt.s32 	%p3, %r24, %r13;
	@%p3 bra 	$L__BB5_4;
$L__BB5_5:
	add.s32 	%r23, %r23, %r4;
	setp.lt.s32 	%p4, %r23, %r11;
	@%p4 bra 	$L__BB5_2;
$L__BB5_6:
	ret;

}
	// .globl	_Z21scatteraddpointKerneliiiPKfPKiPf
.visible .entry _Z21scatteraddpointKerneliiiPKfPKiPf(
	.param .u32 _Z21scatteraddpointKerneliiiPKfPKiPf_param_0,
	.param .u32 _Z21scatteraddpointKerneliiiPKfPKiPf_param_1,
	.param .u32 _Z21scatteraddpointKerneliiiPKfPKiPf_param_2,
	.param .u64 .ptr .align 1 _Z21scatteraddpointKerneliiiPKfPKiPf_param_3,
	.param .u64 .ptr .align 1 _Z21scatteraddpointKerneliiiPKfPKiPf_param_4,
	.param .u64 .ptr .align 1 _Z21scatteraddpointKerneliiiPKfPKiPf_param_5
)
{
	.reg .pred 	%p<5>;
	.reg .b32 	%r<25>;
	.reg .b32 	%f<7>;
	.reg .b64 	%rd<13>;

	ld.param.u32 	%r11, [_Z21scatteraddpointKerneliiiPKfPKiPf_param_0];
	ld.param.u32 	%r12, [_Z21scatteraddpointKerneliiiPKfPKiPf_param_1];
	ld.param.u32 	%r13, [_Z21scatteraddpointKerneliiiPKfPKiPf_param_2];
	ld.param.u64 	%rd4, [_Z21scatteraddpointKerneliiiPKfPKiPf_param_3];
	ld.param.u64 	%rd5, [_Z21scatteraddpointKerneliiiPKfPKiPf_param_4];
	ld.param.u64 	%rd6, [_Z21scatteraddpointKerneliiiPKfPKiPf_param_5];
	mov.u32 	%r23, %ctaid.x;
	setp.ge.s32 	%p1, %r23, %r11;
	@%p1 bra 	$L__BB6_6;
	mov.u32 	%r14, %ctaid.y;
	mov.u32 	%r15, %ntid.x;
	mov.u32 	%r16, %tid.x;
	mad.lo.s32 	%r2, %r14, %r15, %r16;
	mov.u32 	%r17, %nctaid.y;
	mul.lo.s32 	%r3, %r15, %r17;
	mov.u32 	%r4, %nctaid.x;
	cvta.to.global.u64 	%rd1, %rd5;
	cvta.to.global.u64 	%rd2, %rd4;
	cvta.to.global.u64 	%rd3, %rd6;
$L__BB6_2:
	setp.ge.s32 	%p2, %r2, %r13;
	@%p2 bra 	$L__BB6_5;
	mul.lo.s32 	%r6, %r23, %r13;
	mul.lo.s32 	%r7, %r23, %r12;
	mov.u32 	%r24, %r2;
$L__BB6_4:
	add.s32 	%r18, %r24, %r6;
	mul.wide.s32 	%rd7, %r18, 4;
	add.s64 	%rd8, %rd1, %rd7;
	ld.global.nc.u32 	%r19, [%rd8];
	add.s32 	%r20, %r19, %r7;
	mul.lo.s32 	%r21, %r20, 3;
	mul.wide.s32 	%rd9, %r21, 4;
	add.s64 	%rd10, %rd3, %rd9;
	mul.lo.s32 	%r22, %r18, 3;
	mul.wide.s32 	%rd11, %r22, 4;
	add.s64 	%rd12, %rd2, %rd11;
	ld.global.nc.f32 	%f1, [%rd12];
	atom.global.add.f32 	%f2, [%rd10], %f1;
	ld.global.nc.f32 	%f3, [%rd12+4];
	atom.global.add.f32 	%f4, [%rd10+4], %f3;
	ld.global.nc.f32 	%f5, [%rd12+8];
	atom.global.add.f32 	%f6, [%rd10+8], %f5;
	add.s32 	%r24, %r24, %r3;
	setp.lt.s32 	%p3, %r24, %r13;
	@%p3 bra 	$L__BB6_4;
$L__BB6_5:
	add.s32 	%r23, %r23, %r4;
	setp.lt.s32 	%p4, %r23, %r11;
	@%p4 bra 	$L__BB6_2;
$L__BB6_6:
	ret;

}


// ===== COMPILED SASS (sm_100) =====

	.target	sm_100

	.elftype	@"ET_EXEC"


//--------------------- .note.nv.tkinfo           --------------------------
	.section	.note.nv.tkinfo,"",@"SHT_NOTE"
	.sectionflags	@"SHF_NOTE_NV_TKINFO"
	.tkinfo
        /*0018*/ 	.word	0x00000002
        /*0030*/ 	.string	""
        /*0030*/ 	.string	"ptxas"
        /*0030*/ 	.string	"Cuda compilation tools, release 13.0, V13.0.88"
        /*0030*/ 	.string	"Build cuda_13.0.r13.0/compiler.36424714_0"
        /*0030*/ 	.string	"-arch sm_100 -m 64 "



//--------------------- .note.nv.cuinfo           --------------------------
	.section	.note.nv.cuinfo,"",@"SHT_NOTE"
	.sectionflags	@"SHF_NOTE_NV_CUINFO"
        /*0018*/ 	.short	0x0002
        /*001a*/ 	.short	0x0064
        /*001c*/ 	.short	0x0082
	.zero		2


//--------------------- .nv.info                  --------------------------
	.section	.nv.info,"",@"SHT_CUDA_INFO"
	.align	4


	//----- nvinfo : EIATTR_REGCOUNT
	.align		4
        /*0000*/ 	.byte	0x04, 0x2f
        /*0002*/ 	.short	(.L_1 - .L_0)
	.align		4
.L_0:
        /*0004*/ 	.word	index@(_Z12cumsumKerneliiPKfPf)
        /*0008*/ 	.word	0x00000020


	//----- nvinfo : EIATTR_FRAME_SIZE
	.align		4
.L_1:
        /*000c*/ 	.byte	0x04, 0x11
        /*000e*/ 	.short	(.L_3 - .L_2)
	.align		4
.L_2:
        /*0010*/ 	.word	index@(_Z12cumsumKerneliiPKfPf)
        /*0014*/ 	.word	0x00000000


	//----- nvinfo : EIATTR_REGCOUNT
	.align		4
.L_3:
        /*0018*/ 	.byte	0x04, 0x2f
        /*001a*/ 	.short	(.L_5 - .L_4)
	.align		4
.L_4:
        /*001c*/ 	.word	index@(_Z18binarysearchKerneliiiPKfS0_Pi)
        /*0020*/ 	.word	0x00000016


	//----- nvinfo : EIATTR_FRAME_SIZE
	.align		4
.L_5:
        /*0024*/ 	.byte	0x04, 0x11
        /*0026*/ 	.short	(.L_7 - .L_6)
	.align		4
.L_6:
        /*0028*/ 	.word	index@(_Z18binarysearchKerneliiiPKfS0_Pi)
        /*002c*/ 	.word	0x00000000


	//----- nvinfo : EIATTR_REGCOUNT
	.align		4
.L_7:
        /*0030*/ 	.byte	0x04, 0x2f
        /*0032*/ 	.short	(.L_9 - .L_8)
	.align		4
.L_8:
        /*0034*/ 	.word	index@(_Z27farthestpointsamplingKerneliiiPKfPfPi)
        /*0038*/ 	.word	0x00000020


	//----- nvinfo : EIATTR_FRAME_SIZE
	.align		4
.L_9:
        /*003c*/ 	.byte	0x04, 0x11
        /*003e*/ 	.short	(.L_11 - .L_10)
	.align		4
.L_10:
        /*0040*/ 	.word	index@(_Z27farthestpointsamplingKerneliiiPKfPfPi)
        /*0044*/ 	.word	0x00000000


	//----- nvinfo : EIATTR_REGCOUNT
	.align		4
.L_11:
        /*0048*/ 	.byte	0x04, 0x2f
        /*004a*/ 	.short	(.L_13 - .L_12)
	.align		4
.L_12:
        /*004c*/ 	.word	index@(_Z29farthestpointsamplingBgKerneliiiPKfPKiPfPiS4_fi)
        /*0050*/ 	.word	0x0000001e


	//----- nvinfo : EIATTR_FRAME_SIZE
	.align		4
.L_13:
        /*0054*/ 	.byte	0x04, 0x11
        /*0056*/ 	.short	(.L_15 - .L_14)
	.align		4
.L_14:
        /*0058*/ 	.word	index@(_Z29farthestpointsamplingBgKerneliiiPKfPKiPfPiS4_fi)
        /*005c*/ 	.word	0x00000000


	//----- nvinfo : EIATTR_REGCOUNT
	.align		4
.L_15:
        /*0060*/ 	.byte	0x04, 0x2f
        /*0062*/ 	.short	(.L_17 - .L_16)
	.align		4
.L_16:
        /*0064*/ 	.word	index@(_Z30farthestpointsamplingBgKernel2iiiPKfPKiPfS3_PiS4_ffii)
        /*0068*/ 	.word	0x00000020


	//----- nvinfo : EIATTR_FRAME_SIZE
	.align		4
.L_17:
        /*006c*/ 	.byte	0x04, 0x11
        /*006e*/ 	.short	(.L_19 - .L_18)
	.align		4
.L_18:
        /*0070*/ 	.word	index@(_Z30farthestpointsamplingBgKernel2iiiPKfPKiPfS3_PiS4_ffii)
        /*0074*/ 	.word	0x00000000


	//----- nvinfo : EIATTR_REGCOUNT
	.align		4
.L_19:
        /*0078*/ 	.byte	0x04, 0x2f
        /*007a*/ 	.short	(.L_21 - .L_20)
	.align		4
.L_20:
        /*007c*/ 	.word	index@(_Z17gatherpointKerneliiiPKfPKiPf)
        /*0080*/ 	.word	0x0000001a


	//----- nvinfo : EIATTR_FRAME_SIZE
	.align		4
.L_21:
        /*0084*/ 	.byte	0x04, 0x11
        /*0086*/ 	.short	(.L_23 - .L_22)
	.align		4
.L_22:
        /*0088*/ 	.word	index@(_Z17gatherpointKerneliiiPKfPKiPf)
        /*008c*/ 	.word	0x00000000


	//----- nvinfo : EIATTR_REGCOUNT
	.align		4
.L_23:
        /*0090*/ 	.byte	0x04, 0x2f
        /*0092*/ 	.short	(.L_25 - .L_24)
	.align		4
.L_24:
        /*0094*/ 	.word	index@(_Z21scatteraddpointKerneliiiPKfPKiPf)
        /*0098*/ 	.word	0x0000001a


	//----- nvinfo : EIATTR_FRAME_SIZE
	.align		4
.L_25:
        /*009c*/ 	.byte	0x04, 0x11
        /*009e*/ 	.short	(.L_27 - .L_26)
	.align		4
.L_26:
        /*00a0*/ 	.word	index@(_Z21scatteraddpointKerneliiiPKfPKiPf)
        /*00a4*/ 	.word	0x00000000


	//----- nvinfo : EIATTR_MIN_STACK_SIZE
	.align		4
.L_27:
        /*00a8*/ 	.byte	0x04, 0x12
        /*00aa*/ 	.short	(.L_29 - .L_28)
	.align		4
.L_28:
        /*00ac*/ 	.word	index@(_Z21scatteraddpointKerneliiiPKfPKiPf)
        /*00b0*/ 	.word	0x00000000


	//----- nvinfo : EIATTR_MIN_STACK_SIZE
	.align		4
.L_29:
        /*00b4*/ 	.byte	0x04, 0x12
        /*00b6*/ 	.short	(.L_31 - .L_30)
	.align		4
.L_30:
        /*00b8*/ 	.word	index@(_Z17gatherpointKerneliiiPKfPKiPf)
        /*00bc*/ 	.word	0x00000000


	//----- nvinfo : EIATTR_MIN_STACK_SIZE
	.align		4
.L_31:
        /*00c0*/ 	.byte	0x04, 0x12
        /*00c2*/ 	.short	(.L_33 - .L_32)
	.align		4
.L_32:
        /*00c4*/ 	.word	index@(_Z30farthestpointsamplingBgKernel2iiiPKfPKiPfS3_PiS4_ffii)
        /*00c8*/ 	.word	0x00000000


	//----- nvinfo : EIATTR_MIN_STACK_SIZE
	.align		4
.L_33:
        /*00cc*/ 	.byte	0x04, 0x12
        /*00ce*/ 	.short	(.L_35 - .L_34)
	.align		4
.L_34:
        /*00d0*/ 	.word	index@(_Z29farthestpointsamplingBgKerneliiiPKfPKiPfPiS4_fi)
        /*00d4*/ 	.word	0x00000000


	//----- nvinfo : EIATTR_MIN_STACK_SIZE
	.align		4
.L_35:
        /*00d8*/ 	.byte	0x04, 0x12
        /*00da*/ 	.short	(.L_37 - .L_36)
	.align		4
.L_36:
        /*00dc*/ 	.word	index@(_Z27farthestpointsamplingKerneliiiPKfPfPi)
        /*00e0*/ 	.word	0x00000000


	//----- nvinfo : EIATTR_MIN_STACK_SIZE
	.align		4
.L_37:
        /*00e4*/ 	.byte	0x04, 0x12
        /*00e6*/ 	.short	(.L_39 - .L_38)
	.align		4
.L_38:
        /*00e8*/ 	.word	index@(_Z18binarysearchKerneliiiPKfS0_Pi)
        /*00ec*/ 	.word	0x00000000


	//----- nvinfo : EIATTR_MIN_STACK_SIZE
	.align		4
.L_39:
        /*00f0*/ 	.byte	0x04, 0x12
        /*00f2*/ 	.short	(.L_41 - .L_40)
	.align		4
.L_40:
        /*00f4*/ 	.word	index@(_Z12cumsumKerneliiPKfPf)
        /*00f8*/ 	.word	0x00000000
.L_41:


//--------------------- .nv.compat                --------------------------
	.section	.nv.compat,"",@"SHT_CUDA_COMPAT_INFO"
	.align	4
        /*0000*/ 	.byte	0x02, 0x09, 0x00, 0x00, 0x02, 0x02, 0x01, 0x00, 0x02, 0x05, 0x05, 0x00, 0x03, 0x07, 0x01, 0x01
        /*0010*/ 	.byte	0x02, 0x03, 0x00, 0x00, 0x02, 0x06, 0x01, 0x00, 0x04, 0x0b, 0x08, 0x00, 0x01, 0x00, 0x00, 0x00
        /*0020*/ 	.byte	0x00, 0x00, 0x00, 0x00


//--------------------- .nv.info._Z21scatteraddpointKerneliiiPKfPKiPf --------------------------
	.section	.nv.info._Z21scatteraddpointKerneliiiPKfPKiPf,"",@"SHT_CUDA_INFO"
	.sectionflags	@""
	.align	4


	//----- nvinfo : EIATTR_CUDA_API_VERSION
	.align		4
        /*0000*/ 	.byte	0x04, 0x37
        /*0002*/ 	.short	(.L_43 - .L_42)
.L_42:
        /*0004*/ 	.word	0x00000082


	//----- nvinfo : EIATTR_KPARAM_INFO
	.align		4
.L_43:
        /*0008*/ 	.byte	0x04, 0x17
        /*000a*/ 	.short	(.L_45 - .L_44)
.L_44:
        /*000c*/ 	.word	0x00000000
        /*0010*/ 	.short	0x0005
        /*0012*/ 	.short	0x0020
        /*0014*/ 	.byte	0x00, 0xf5, 0x21, 0x00


	//----- nvinfo : EIATTR_KPARAM_INFO
	.align		4
.L_45:
        /*0018*/ 	.byte	0x04, 0x17
        /*001a*/ 	.short	(.L_47 - .L_46)
.L_46:
        /*001c*/ 	.word	0x00000000
        /*0020*/ 	.short	0x0004
        /*0022*/ 	.short	0x0018
        /*0024*/ 	.byte	0x00, 0xf5, 0x21, 0x00


	//----- nvinfo : EIATTR_KPARAM_INFO
	.align		4
.L_47:
        /*0028*/ 	.byte	0x04, 0x17
        /*002a*/ 	.short	(.L_49 - .L_48)
.L_48:
        /*002c*/ 	.word	0x00000000
        /*0030*/ 	.short	0x0003
        /*0032*/ 	.short	0x0010
        /*0034*/ 	.byte	0x00, 0xf5, 0x21, 0x00


	//----- nvinfo : EIATTR_KPARAM_INFO
	.align		4
.L_49:
        /*0038*/ 	.byte	0x04, 0x17
        /*003a*/ 	.short	(.L_51 - .L_50)
.L_50:
        /*003c*/ 	.word	0x00000000
        /*0040*/ 	.short	0x0002
        /*0042*/ 	.short	0x0008
        /*0044*/ 	.byte	0x00, 0xf0, 0x11, 0x00


	//----- nvinfo : EIATTR_KPARAM_INFO
	.align		4
.L_51:
        /*0048*/ 	.byte	0x04, 0x17
        /*004a*/ 	.short	(.L_53 - .L_52)
.L_52:
        /*004c*/ 	.word	0x00000000
        /*0050*/ 	.short	0x0001
        /*0052*/ 	.short	0x0004
        /*0054*/ 	.byte	0x00, 0xf0, 0x11, 0x00


	//----- nvinfo : EIATTR_KPARAM_INFO
	.align		4
.L_53:
        /*0058*/ 	.byte	0x04, 0x17
        /*005a*/ 	.short	(.L_55 - .L_54)
.L_54:
        /*005c*/ 	.word	0x00000000
        /*0060*/ 	.short	0x0000
        /*0062*/ 	.short	0x0000
        /*0064*/ 	.byte	0x00, 0xf0, 0x11, 0x00


	//----- nvinfo : EIATTR_SPARSE_MMA_MASK
	.align		4
.L_55:
        /*0068*/ 	.byte	0x03, 0x50
        /*006a*/ 	.short	0x0000


	//----- nvinfo : EIATTR_MAXREG_COUNT
	.align		4
        /*006c*/ 	.byte	0x03, 0x1b
        /*006e*/ 	.short	0x00ff


	//----- nvinfo : EIATTR_MERCURY_ISA_VERSION
	.align		4
        /*0070*/ 	.byte	0x03, 0x5f
        /*0072*/ 	.short	0x0101


	//----- nvinfo : EIATTR_VRC_CTA_INIT_COUNT
	.align		4
        /*0074*/ 	.byte	0x02, 0x4a
	.zero		1
	.zero		1


	//----- nvinfo : EIATTR_EXIT_INSTR_OFFSETS
	.align		4
        /*0078*/ 	.byte	0x04, 0x1c
        /*007a*/ 	.short	(.L_57 - .L_56)


	//   ....[0]....
.L_56:
        /*007c*/ 	.word	0x00000040


	//   ....[1]....
        /*0080*/ 	.word	0x000002c0


	//----- nvinfo : EIATTR_CRS_STACK_SIZE
	.align		4
.L_57:
        /*0084*/ 	.byte	0x04, 0x1e
        /*0086*/ 	.short	(.L_59 - .L_58)
.L_58:
        /*0088*/ 	.word	0x00000000


	//----- nvinfo : EIATTR_CBANK_PARAM_SIZE
	.align		4
.L_59:
        /*008c*/ 	.byte	0x03, 0x19
        /*008e*/ 	.short	0x0028


	//----- nvinfo : EIATTR_PARAM_CBANK
	.align		4
        /*0090*/ 	.byte	0x04, 0x0a
        /*0092*/ 	.short	(.L_61 - .L_60)
	.align		4
.L_60:
        /*0094*/ 	.word	index@(.nv.constant0._Z21scatteraddpointKerneliiiPKfPKiPf)
        /*0098*/ 	.short	0x0380
        /*009a*/ 	.short	0x0028


	//----- nvinfo : EIATTR_SW_WAR
	.align		4
.L_61:
        /*009c*/ 	.byte	0x04, 0x36
        /*009e*/ 	.short	(.L_63 - .L_62)
.L_62:
        /*00a0*/ 	.word	0x00000008
.L_63:


//--------------------- .nv.info._Z17gatherpointKerneliiiPKfPKiPf --------------------------
	.section	.nv.info._Z17gatherpointKerneliiiPKfPKiPf,"",@"SHT_CUDA_INFO"
	.sectionflags	@""
	.align	4


	//----- nvinfo : EIATTR_CUDA_API_VERSION
	.align		4
        /*0000*/ 	.byte	0x04, 0x37
        /*0002*/ 	.short	(.L_65 - .L_64)
.L_64:
        /*0004*/ 	.word	0x00000082


	//----- nvinfo : EIATTR_KPARAM_INFO
	.align		4
.L_65:
        /*0008*/ 	.byte	0x04, 0x17
        /*000a*/ 	.short	(.L_67 - .L_66)
.L_66:
        /*000c*/ 	.word	0x00000000
        /*0010*/ 	.short	0x0005
        /*0012*/ 	.short	0x0020
        /*0014*/ 	.byte	0x00, 0xf5, 0x21, 0x00


	//----- nvinfo : EIATTR_KPARAM_INFO
	.align		4
.L_67:
        /*0018*/ 	.byte	0x04, 0x17
        /*001a*/ 	.short	(.L_69 - .L_68)
.L_68:
        /*001c*/ 	.word	0x00000000
        /*0020*/ 	.short	0x0004
        /*0022*/ 	.short	0x0018
        /*0024*/ 	.byte	0x00, 0xf5, 0x21, 0x00


	//----- nvinfo : EIATTR_KPARAM_INFO
	.align		4
.L_69:
        /*0028*/ 	.byte	0x04, 0x17
        /*002a*/ 	.short	(.L_71 - .L_70)
.L_70:
        /*002c*/ 	.word	0x00000000
        /*0030*/ 	.short	0x0003
        /*0032*/ 	.short	0x0010
        /*0034*/ 	.byte	0x00, 0xf5, 0x21, 0x00


	//----- nvinfo : EIATTR_KPARAM_INFO
	.align		4
.L_71:
        /*0038*/ 	.byte	0x04, 0x17
        /*003a*/ 	.short	(.L_73 - .L_72)
.L_72:
        /*003c*/ 	.word	0x00000000
        /*0040*/ 	.short	0x0002
        /*0042*/ 	.short	0x0008
        /*0044*/ 	.byte	0x00, 0xf0, 0x11, 0x00


	//----- nvinfo : EIATTR_KPARAM_INFO
	.align		4
.L_73:
        /*0048*/ 	.byte	0x04, 0x17
        /*004a*/ 	.short	(.L_75 - .L_74)
.L_74:
        /*004c*/ 	.word	0x00000000
        /*0050*/ 	.short	0x0001
        /*0052*/ 	.short	0x0004
        /*0054*/ 	.byte	0x00, 0xf0, 0x11, 0x00


	//----- nvinfo : EIATTR_KPARAM_INFO
	.align		4
.L_75:
        /*0058*/ 	.byte	0x04, 0x17
        /*005a*/ 	.short	(.L_77 - .L_76)
.L_76:
        /*005c*/ 	.word	0x00000000
        /*0060*/ 	.short	0x0000
        /*0062*/ 	.short	0x0000
        /*0064*/ 	.byte	0x00, 0xf0, 0x11, 0x00


	//----- nvinfo : EIATTR_SPARSE_MMA_MASK
	.align		4
.L_77:
        /*0068*/ 	.byte	0x03, 0x50
        /*006a*/ 	.short	0x0000


	//----- nvinfo : EIATTR_MAXREG_COUNT
	.align		4
        /*006c*/ 	.byte	0x03, 0x1b
        /*006e*/ 	.short	0x00ff


	//----- nvinfo : EIATTR_MERCURY_ISA_VERSION
	.align		4
        /*0070*/ 	.byte	0x03, 0x5f
        /*0072*/ 	.short	0x0101


	//----- nvinfo : EIATTR_VRC_CTA_INIT_COUNT
	.align		4
        /*0074*/ 	.byte	0x02, 0x4a
	.zero		1
	.zero		1


	//----- nvinfo : EIATTR_EXIT_INSTR_OFFSETS
	.align		4
        /*0078*/ 	.byte	0x04, 0x1c
        /*007a*/ 	.short	(.L_79 - .L_78)


	//   ....[0]....
.L_78:
        /*007c*/ 	.word	0x00000040


	//   ....[1]....
        /*0080*/ 	.word	0x000002c0


	//----- nvinfo : EIATTR_CRS_STACK_SIZE
	.align		4
.L_79:
        /*0084*/ 	.byte	0x04, 0x1e
        /*0086*/ 	.short	(.L_81 - .L_80)
.L_80:
        /*0088*/ 	.word	0x00000000


	//----- nvinfo : EIATTR_CBANK_PARAM_SIZE
	.align		4
.L_81:
        /*008c*/ 	.byte	0x03, 0x19
        /*008e*/ 	.short	0x0028


	//----- nvinfo : EIATTR_PARAM_CBANK
	.align		4
        /*0090*/ 	.byte	0x04, 0x0a
        /*0092*/ 	.short	(.L_83 - .L_82)
	.align		4
.L_82:
        /*0094*/ 	.word	index@(.nv.constant0._Z17gatherpointKerneliiiPKfPKiPf)
        /*0098*/ 	.short	0x0380
        /*009a*/ 	.short	0x0028


	//----- nvinfo : EIATTR_SW_WAR
	.align		4
.L_83:
        /*009c*/ 	.byte	0x04, 0x36
        /*009e*/ 	.short	(.L_85 - .L_84)
.L_84:
        /*00a0*/ 	.word	0x00000008
.L_85:


//--------------------- .nv.info._Z30farthestpointsamplingBgKernel2iiiPKfPKiPfS3_PiS4_ffii --------------------------
	.section	.nv.info._Z30farthestpointsamplingBgKernel2iiiPKfPKiPfS3_PiS4_ffii,"",@"SHT_CUDA_INFO"
	.sectionflags	@""
	.align	4


	//----- nvinfo : EIATTR_CUDA_API_VERSION
	.align		4
        /*0000*/ 	.byte	0x04, 0x37
        /*0002*/ 	.short	(.L_87 - .L_86)
.L_86:
        /*0004*/ 	.word	0x00000082


	//----- nvinfo : EIATTR_KPARAM_INFO
	.align		4
.L_87:
        /*0008*/ 	.byte	0x04, 0x17
        /*000a*/ 	.short	(.L_89 - .L_88)
.L_88:
        /*000c*/ 	.word	0x00000000
        /*0010*/ 	.short	0x000c
        /*0012*/ 	.short	0x004c
        /*0014*/ 	.byte	0x00, 0xf0, 0x11, 0x00


	//----- nvinfo : EIATTR_KPARAM_INFO
	.align		4
.L_89:
        /*0018*/ 	.byte	0x04, 0x17
        /*001a*/ 	.short	(.L_91 - .L_90)
.L_90:
        /*001c*/ 	.word	0x00000000
        /*0020*/ 	.short	0x000b
        /*0022*/ 	.short	0x0048
        /*0024*/ 	.byte	0x00, 0xf0, 0x11, 0x00


	//----- nvinfo : EIATTR_KPARAM_INFO
	.align		4
.L_91:
        /*0028*/ 	.byte	0x04, 0x17
        /*002a*/ 	.short	(.L_93 - .L_92)
.L_92:
        /*002c*/ 	.word	0x00000000
        /*0030*/ 	.short	0x000a
        /*0032*/ 	.short	0x0044
        /*0034*/ 	.byte	0x00, 0xf0, 0x11, 0x00


	//----- nvinfo : EIATTR_KPARAM_INFO
	.align		4
.L_93:
        /*0038*/ 	.byte	0x04, 0x17
        /*003a*/ 	.short	(.L_95 - .L_94)
.L_94:
        /*003c*/ 	.word	0x00000000
        /*0040*/ 	.short	0x0009
        /*0042*/ 	.short	0x0040
        /*0044*/ 	.byte	0x00, 0xf0, 0x11, 0x00


	//----- nvinfo : EIATTR_KPARAM_INFO
	.align		4
.L_95:
        /*0048*/ 	.byte	0x04, 0x17
        /*004a*/ 	.short	(.L_97 - .L_96)
.L_96:
        /*004c*/ 	.word	0x00000000
        /*0050*/ 	.short	0x0008
        /*0052*/ 	.short	0x0038
        /*0054*/ 	.byte	0x00, 0xf5, 0x21, 0x00


	//----- nvinfo : EIATTR_KPARAM_INFO
	.align		4
.L_97:
        /*0058*/ 	.byte	0x04, 0x17
        /*005a*/ 	.short	(.L_99 - .L_98)
.L_98:
        /*005c*/ 	.word	0x00000000
        /*0060*/ 	.short	0x0007
        /*0062*/ 	.short	0x0030
        /*0064*/ 	.byte	0x00, 0xf5, 0x21, 0x00


	//----- nvinfo : EIATTR_KPARAM_INFO
	.align		4
.L_99:
        /*0068*/ 	.byte	0x04, 0x17
        /*006a*/ 	.short	(.L_101 - .L_100)
.L_100:
        /*006c*/ 	.word	0x00000000
        /*0070*/ 	.short	0x0006
        /*0072*/ 	.short	0x0028
        /*0074*/ 	.byte	0x00, 0xf5, 0x21, 0x00


	//----- nvinfo : EIATTR_KPARAM_INFO
	.align		4
.L_101:
        /*0078*/ 	.byte	0x04, 0x17
        /*007a*/ 	.short	(.L_103 - .L_102)
.L_102:
        /*007c*/ 	.word	0x00000000
        /*0080*/ 	.short	0x0005
        /*0082*/ 	.short	0x0020
        /*0084*/ 	.byte	0x00, 0xf5, 0x21, 0x00


	//----- nvinfo : EIATTR_KPARAM_INFO
	.align		4
.L_103:
        /*0088*/ 	.byte	0x04, 0x17
        /*008a*/ 	.short	(.L_105 - .L_104)
.L_104:
        /*008c*/ 	.word	0x00000000
        /*0090*/ 	.short	0x0004
        /*0092*/ 	.short	0x0018
        /*0094*/ 	.byte	0x00, 0xf5, 0x21, 0x00


	//----- nvinfo : EIATTR_KPARAM_INFO
	.align		4
.L_105:
        /*0098*/ 	.byte	0x04, 0x17
        /*009a*/ 	.short	(.L_107 - .L_106)
.L_106:
        /*009c*/ 	.word	0x00000000
        /*00a0*/ 	.short	0x0003
        /*00a2*/ 	.short	0x0010
        /*00a4*/ 	.byte	0x00, 0xf5, 0x21, 0x00


	//----- nvinfo : EIATTR_KPARAM_INFO
	.align		4
.L_107:
        /*00a8*/ 	.byte	0x04, 0x17
        /*00aa*/ 	.short	(.L_109 - .L_108)
.L_108:
        /*00ac*/ 	.word	0x00000000
        /*00b0*/ 	.short	0x0002
        /*00b2*/ 	.short	0x0008
        /*00b4*/ 	.byte	0x00, 0xf0, 0x11, 0x00


	//----- nvinfo : EIATTR_KPARAM_INFO
	.align		4
.L_109:
        /*00b8*/ 	.byte	0x04, 0x17
        /*00ba*/ 	.short	(.L_111 - .L_110)
.L_110:
        /*00bc*/ 	.word	0x00000000
        /*00c0*/ 	.short	0x0001
        /*00c2*/ 	.short	0x0004
        /*00c4*/ 	.byte	0x00, 0xf0, 0x11, 0x00


	//----- nvinfo : EIATTR_KPARAM_INFO
	.align		4
.L_111:
        /*00c8*/ 	.byte	0x04, 0x17
        /*00ca*/ 	.short	(.L_113 - .L_112)
.L_112:
        /*00cc*/ 	.word	0x00000000
        /*00d0*/ 	.short	0x0000
        /*00d2*/ 	.short	0x0000
        /*00d4*/ 	.byte	0x00, 0xf0, 0x11, 0x00


	//----- nvinfo : EIATTR_SPARSE_MMA_MASK
	.align		4
.L_113:
        /*00d8*/ 	.byte	0x03, 0x50
        /*00da*/ 	.short	0x0000


	//----- nvinfo : EIATTR_MAXREG_COUNT
	.align		4
        /*00dc*/ 	.byte	0x03, 0x1b
        /*00de*/ 	.short	0x00ff


	//----- nvinfo : EIATTR_NUM_BARRIERS
	.align		4
        /*00e0*/ 	.byte	0x02, 0x4c
        /*00e2*/ 	.byte	0x01
	.zero		1


	//----- nvinfo : EIATTR_MERCURY_ISA_VERSION
	.align		4
        /*00e4*/ 	.byte	0x03, 0x5f
        /*00e6*/ 	.short	0x0101


	//----- nvinfo : EIATTR_INT_WARP_WIDE_INSTR_OFFSETS
	.align		4
        /*00e8*/ 	.byte	0x04, 0x31
        /*00ea*/ 	.short	(.L_115 - .L_114)


	//   ....[0]....
.L_114:
        /*00ec*/ 	.word	0x00002020


	//----- nvinfo : EIATTR_VRC_CTA_INIT_COUNT
	.align		4
.L_115:
        /*00f0*/ 	.byte	0x02, 0x4a
	.zero		1
	.zero		1


	//----- nvinfo : EIATTR_EXIT_INSTR_OFFSETS
	.align		4
        /*00f4*/ 	.byte	0x04, 0x1c
        /*00f6*/ 	.short	(.L_117 - .L_116)


	//   ....[0]....
.L_116:
        /*00f8*/ 	.word	0x00000030


	//   ....[1]....
        /*00fc*/ 	.word	0x00000070


	//   ....[2]....
        /*0100*/ 	.word	0x00002170


	//----- nvinfo : EIATTR_CRS_STACK_SIZE
	.align		4
.L_117:
        /*0104*/ 	.byte	0x04, 0x1e
        /*0106*/ 	.short	(.L_119 - .L_118)
.L_118:
        /*0108*/ 	.word	0x00000000


	//----- nvinfo : EIATTR_CBANK_PARAM_SIZE
	.align		4
.L_119:
        /*010c*/ 	.byte	0x03, 0x19
        /*010e*/ 	.short	0x0050


	//----- nvinfo : EIATTR_PARAM_CBANK
	.align		4
        /*0110*/ 	.byte	0x04, 0x0a
        /*0112*/ 	.short	(.L_121 - .L_120)
	.align		4
.L_120:
        /*0114*/ 	.word	index@(.nv.constant0._Z30farthestpointsamplingBgKernel2iiiPKfPKiPfS3_PiS4_ffii)
        /*0118*/ 	.short	0x0380
        /*011a*/ 	.short	0x0050


	//----- nvinfo : EIATTR_SW_WAR
	.align		4
.L_121:
        /*011c*/ 	.byte	0x04, 0x36
        /*011e*/ 	.short	(.L_123 - .L_122)
.L_122:
        /*0120*/ 	.word	0x00000008
.L_123:


//--------------------- .nv.info._Z29farthestpointsamplingBgKerneliiiPKfPKiPfPiS4_fi --------------------------
	.section	.nv.info._Z29farthestpointsamplingBgKerneliiiPKfPKiPfPiS4_fi,"",@"SHT_CUDA_INFO"
	.sectionflags	@""
	.align	4


	//----- nvinfo : EIATTR_CUDA_API_VERSION
	.align		4
        /*0000*/ 	.byte	0x04, 0x37
        /*0002*/ 	.short	(.L_125 - .L_124)
.L_124:
        /*0004*/ 	.word	0x00000082


	//----- nvinfo : EIATTR_KPARAM_INFO
	.align		4
.L_125:
        /*0008*/ 	.byte	0x04, 0x17
        /*000a*/ 	.short	(.L_127 - .L_126)
.L_126:
        /*000c*/ 	.word	0x00000000
        /*0010*/ 	.short	0x0009
        /*0012*/ 	.short	0x003c
        /*0014*/ 	.byte	0x00, 0xf0, 0x11, 0x00


	//----- nvinfo : EIATTR_KPARAM_INFO
	.align		4
.L_127:
        /*0018*/ 	.byte	0x04, 0x17
        /*001a*/ 	.short	(.L_129 - .L_128)
.L_128:
        /*001c*/ 	.word	0x00000000
        /*0020*/ 	.short	0x0008
        /*0022*/ 	.short	0x0038
        /*0024*/ 	.byte	0x00, 0xf0, 0x11, 0x00


	//----- nvinfo : EIATTR_KPARAM_INFO
	.align		4
.L_129:
        /*0028*/ 	.byte	0x04, 0x17
        /*002a*/ 	.short	(.L_131 - .L_130)
.L_130:
        /*002c*/ 	.word	0x00000000
        /*0030*/ 	.short	0x0007
        /*0032*/ 	.short	0x0030
        /*0034*/ 	.byte	0x00, 0xf5, 0x21, 0x00


	//----- nvinfo : EIATTR_KPARAM_INFO
	.align		4
.L_131:
        /*0038*/ 	.byte	0x04, 0x17
        /*003a*/ 	.short	(.L_133 - .L_132)
.L_132:
        /*003c*/ 	.word	0x00000000
        /*0040*/ 	.short	0x0006
        /*0042*/ 	.short	0x0028
        /*0044*/ 	.byte	0x00, 0xf5, 0x21, 0x00


	//----- nvinfo : EIATTR_KPARAM_INFO
	.align		4
.L_133:
        /*0048*/ 	.byte	0x04, 0x17
        /*004a*/ 	.short	(.L_135 - .L_134)
.L_134:
        /*004c*/ 	.word	0x00000000
        /*0050*/ 	.short	0x0005
        /*0052*/ 	.short	0x0020
        /*0054*/ 	.byte	0x00, 0xf5, 0x21, 0x00


	//----- nvinfo : EIATTR_KPARAM_INFO
	.align		4
.L_135:
        /*0058*/ 	.byte	0x04, 0x17
        /*005a*/ 	.short	(.L_137 - .L_136)
.L_136:
        /*005c*/ 	.word	0x00000000
        /*0060*/ 	.short	0x0004
        /*0062*/ 	.short	0x0018
        /*0064*/ 	.byte	0x00, 0xf5, 0x21, 0x00


	//----- nvinfo : EIATTR_KPARAM_INFO
	.align		4
.L_137:
        /*0068*/ 	.byte	0x04, 0x17
        /*006a*/ 	.short	(.L_139 - .L_138)
.L_138:
        /*006c*/ 	.word	0x00000000
        /*0070*/ 	.short	0x0003
        /*0072*/ 	.short	0x0010
        /*0074*/ 	.byte	0x00, 0xf5, 0x21, 0x00


	//----- nvinfo : EIATTR_KPARAM_INFO
	.align		4
.L_139:
        /*0078*/ 	.byte	0x04, 0x17
        /*007a*/ 	.short	(.L_141 - .L_140)
.L_140:
        /*007c*/ 	.word	0x00000000
        /*0080*/ 	.short	0x0002
        /*0082*/ 	.short	0x0008
        /*0084*/ 	.byte	0x00, 0xf0, 0x11, 0x00


	//----- nvinfo : EIATTR_KPARAM_INFO
	.align		4
.L_141:
        /*0088*/ 	.byte	0x04, 0x17
        /*008a*/ 	.short	(.L_143 - .L_142)
.L_142:
        /*008c*/ 	.word	0x00000000
        /*0090*/ 	.short	0x0001
        /*0092*/ 	.short	0x0004
        /*0094*/ 	.byte	0x00, 0xf0, 0x11, 0x00


	//----- nvinfo : EIATTR_KPARAM_INFO
	.align		4
.L_143:
        /*0098*/ 	.byte	0x04, 0x17
        /*009a*/ 	.short	(.L_145 - .L_144)
.L_144:
        /*009c*/ 	.word	0x00000000
        /*00a0*/ 	.short	0x0000
        /*00a2*/ 	.short	0x0000
        /*00a4*/ 	.byte	0x00, 0xf0, 0x11, 0x00


	//----- nvinfo : EIATTR_SPARSE_MMA_MASK
	.align		4
.L_145:
        /*00a8*/ 	.byte	0x03, 0x50
        /*00aa*/ 	.short	0x0000


	//----- nvinfo : EIATTR_MAXREG_COUNT
	.align		4
        /*00ac*/ 	.byte	0x03, 0x1b
        /*00ae*/ 	.short	0x00ff


	//----- nvinfo : EIATTR_NUM_BARRIERS
	.align		4
        /*00b0*/ 	.byte	0x02, 0x4c
        /*00b2*/ 	.byte	0x01
	.zero		1


	//----- nvinfo : EIATTR_MERCURY_ISA_VERSION
	.align		4
        /*00b4*/ 	.byte	0x03, 0x5f
        /*00b6*/ 	.short	0x0101


	//----- nvinfo : EIATTR_VRC_CTA_INIT_COUNT
	.align		4
        /*00b8*/ 	.byte	0x02, 0x4a
	.zero		1
	.zero		1


	//----- nvinfo : EIATTR_EXIT_INSTR_OFFSETS
	.align		4
        /*00bc*/ 	.byte	0x04, 0x1c
        /*00be*/ 	.short	(.L_147 - .L_146)


	//   ....[0]....
.L_146:
        /*00c0*/ 	.word	0x00000030


	//   ....[1]....
        /*00c4*/ 	.word	0x00000070


	//   ....[2]....
        /*00c8*/ 	.word	0x00001130


	//----- nvinfo : EIATTR_CRS_STACK_SIZE
	.align		4
.L_147:
        /*00cc*/ 	.byte	0x04, 0x1e
        /*00ce*/ 	.short	(.L_149 - .L_148)
.L_148:
        /*00d0*/ 	.word	0x00000000


	//----- nvinfo : EIATTR_CBANK_PARAM_SIZE
	.align		4
.L_149:
        /*00d4*/ 	.byte	0x03, 0x19
        /*00d6*/ 	.short	0x0040


	//----- nvinfo : EIATTR_PARAM_CBANK
	.align		4
        /*00d8*/ 	.byte	0x04, 0x0a
        /*00da*/ 	.short	(.L_151 - .L_150)
	.align		4
.L_150:
        /*00dc*/ 	.word	index@(.nv.constant0._Z29farthestpointsamplingBgKerneliiiPKfPKiPfPiS4_fi)
        /*00e0*/ 	.short	0x0380
        /*00e2*/ 	.short	0x0040


	//----- nvinfo : EIATTR_SW_WAR
	.align		4
.L_151:
        /*00e4*/ 	.byte	0x04, 0x36
        /*00e6*/ 	.short	(.L_153 - .L_152)
.L_152:
        /*00e8*/ 	.word	0x00000008
.L_153:


//--------------------- .nv.info._Z27farthestpointsamplingKerneliiiPKfPfPi --------------------------
	.section	.nv.info._Z27farthestpointsamplingKerneliiiPKfPfPi,"",@"SHT_CUDA_INFO"
	.sectionflags	@""
	.align	4


	//----- nvinfo : EIATTR_CUDA_API_VERSION
	.align		4
        /*0000*/ 	.byte	0x04, 0x37
        /*0002*/ 	.short	(.L_155 - .L_154)
.L_154:
        /*0004*/ 	.word	0x00000082


	//----- nvinfo : EIATTR_KPARAM_INFO
	.align		4
.L_155:
        /*0008*/ 	.byte	0x04, 0x17
        /*000a*/ 	.short	(.L_157 - .L_156)
.L_156:
        /*000c*/ 	.word	0x00000000
        /*0010*/ 	.short	0x0005
        /*0012*/ 	.short	0x0020
        /*0014*/ 	.byte	0x00, 0xf5, 0x21, 0x00


	//----- nvinfo : EIATTR_KPARAM_INFO
	.align		4
.L_157:
        /*0018*/ 	.byte	0x04, 0x17
        /*001a*/ 	.short	(.L_159 - .L_158)
.L_158:
        /*001c*/ 	.word	0x00000000
        /*0020*/ 	.short	0x0004
        /*0022*/ 	.short	0x0018
        /*0024*/ 	.byte	0x00, 0xf5, 0x21, 0x00


	//----- nvinfo : EIATTR_KPARAM_INFO
	.align		4
.L_159:
        /*0028*/ 	.byte	0x04, 0x17
        /*002a*/ 	.short	(.L_161 - .L_160)
.L_160:
        /*002c*/ 	.word	0x00000000
        /*0030*/ 	.short	0x0003
        /*0032*/ 	.short	0x0010
        /*0034*/ 	.byte	0x00, 0xf5, 0x21, 0x00


	//----- nvinfo : EIATTR_KPARAM_INFO
	.align		4
.L_161:
        /*0038*/ 	.byte	0x04, 0x17
        /*003a*/ 	.short	(.L_163 - .L_162)
.L_162:
        /*003c*/ 	.word	0x00000000
        /*0040*/ 	.short	0x0002
        /*0042*/ 	.short	0x0008
        /*0044*/ 	.byte	0x00, 0xf0, 0x11, 0x00


	//----- nvinfo : EIATTR_KPARAM_INFO
	.align		4
.L_163:
        /*0048*/ 	.byte	0x04, 0x17
        /*004a*/ 	.short	(.L_165 - .L_164)
.L_164:
        /*004c*/ 	.word	0x00000000
        /*0050*/ 	.short	0x0001
        /*0052*/ 	.short	0x0004
        /*0054*/ 	.byte	0x00, 0xf0, 0x11, 0x00


	//----- nvinfo : EIATTR_KPARAM_INFO
	.align		4
.L_165:
        /*0058*/ 	.byte	0x04, 0x17
        /*005a*/ 	.short	(.L_167 - .L_166)
.L_166:
        /*005c*/ 	.word	0x00000000
        /*0060*/ 	.short	0x0000
        /*0062*/ 	.short	0x0000
        /*0064*/ 	.byte	0x00, 0xf0, 0x11, 0x00


	//----- nvinfo : EIATTR_SPARSE_MMA_MASK
	.align		4
.L_167:
        /*0068*/ 	.byte	0x03, 0x50
        /*006a*/ 	.short	0x0000


	//----- nvinfo : EIATTR_MAXREG_COUNT
	.align		4
        /*006c*/ 	.byte	0x03, 0x1b
        /*006e*/ 	.short	0x00ff


	//----- nvinfo : EIATTR_NUM_BARRIERS
	.align		4
        /*0070*/ 	.byte	0x02, 0x4c
        /*0072*/ 	.byte	0x01
	.zero		1


	//----- nvinfo : EIATTR_MERCURY_ISA_VERSION
	.align		4
        /*0074*/ 	.byte	0x03, 0x5f
        /*0076*/ 	.short	0x0101


	//----- nvinfo : EIATTR_VRC_CTA_INIT_COUNT
	.align		4
        /*0078*/ 	.byte	0x02, 0x4a
	.zero		1
	.zero		1


	//----- nvinfo : EIATTR_EXIT_INSTR_OFFSETS
	.align		4
        /*007c*/ 	.byte	0x04, 0x1c
        /*007e*/ 	.short	(.L_169 - .L_168)


	//   ....[0]....
.L_168:
        /*0080*/ 	.word	0x00000030


	//   ....[1]....
        /*0084*/ 	.word	0x00000070


	//   ....[2]....
        /*0088*/ 	.word	0x00001010


	//----- nvinfo : EIATTR_CRS_STACK_SIZE
	.align		4
.L_169:
        /*008c*/ 	.byte	0x04, 0x1e
        /*008e*/ 	.short	(.L_171 - .L_170)
.L_170:
        /*0090*/ 	.word	0x00000000


	//----- nvinfo : EIATTR_CBANK_PARAM_SIZE
	.align		4
.L_171:
        /*0094*/ 	.byte	0x03, 0x19
        /*0096*/ 	.short	0x0028


	//----- nvinfo : EIATTR_PARAM_CBANK
	.align		4
        /*0098*/ 	.byte	0x04, 0x0a
        /*009a*/ 	.short	(.L_173 - .L_172)
	.align		4
.L_172:
        /*009c*/ 	.word	index@(.nv.constant0._Z27farthestpointsamplingKerneliiiPKfPfPi)
        /*00a0*/ 	.short	0x0380
        /*00a2*/ 	.short	0x0028


	//----- nvinfo : EIATTR_SW_WAR
	.align		4
.L_173:
        /*00a4*/ 	.byte	0x04, 0x36
        /*00a6*/ 	.short	(.L_175 - .L_174)
.L_174:
        /*00a8*/ 	.word	0x00000008
.L_175:


//--------------------- .nv.info._Z18binarysearchKerneliiiPKfS0_Pi --------------------------
	.section	.nv.info._Z18binarysearchKerneliiiPKfS0_Pi,"",@"SHT_CUDA_INFO"
	.sectionflags	@""
	.align	4


	//----- nvinfo : EIATTR_CUDA_API_VERSION
	.align		4
        /*0000*/ 	.byte	0x04, 0x37
        /*0002*/ 	.short	(.L_177 - .L_176)
.L_176:
        /*0004*/ 	.word	0x00000082


	//----- nvinfo : EIATTR_KPARAM_INFO
	.align		4
.L_177:
        /*0008*/ 	.byte	0x04, 0x17
        /*000a*/ 	.short	(.L_179 - .L_178)
.L_178:
        /*000c*/ 	.word	0x00000000
        /*0010*/ 	.short	0x0005
        /*0012*/ 	.short	0x0020
        /*0014*/ 	.byte	0x00, 0xf5, 0x21, 0x00


	//----- nvinfo : EIATTR_KPARAM_INFO
	.align		4
.L_179:
        /*0018*/ 	.byte	0x04, 0x17
        /*001a*/ 	.short	(.L_181 - .L_180)
.L_180:
        /*001c*/ 	.word	0x00000000
        /*0020*/ 	.short	0x0004
        /*0022*/ 	.short	0x0018
        /*0024*/ 	.byte	0x00, 0xf5, 0x21, 0x00


	//----- nvinfo : EIATTR_KPARAM_INFO
	.align		4
.L_181:
        /*0028*/ 	.byte	0x04, 0x17
        /*002a*/ 	.short	(.L_183 - .L_182)
.L_182:
        /*002c*/ 	.word	0x00000000
        /*0030*/ 	.short	0x0003
        /*0032*/ 	.short	0x0010
        /*0034*/ 	.byte	0x00, 0xf5, 0x21, 0x00


	//----- nvinfo : EIATTR_KPARAM_INFO
	.align		4
.L_183:
        /*0038*/ 	.byte	0x04, 0x17
        /*003a*/ 	.short	(.L_185 - .L_184)
.L_184:
        /*003c*/ 	.word	0x00000000
        /*0040*/ 	.short	0x0002
        /*0042*/ 	.short	0x0008
        /*0044*/ 	.byte	0x00, 0xf0, 0x11, 0x00


	//----- nvinfo : EIATTR_KPARAM_INFO
	.align		4
.L_185:
        /*0048*/ 	.byte	0x04, 0x17
        /*004a*/ 	.short	(.L_187 - .L_186)
.L_186:
        /*004c*/ 	.word	0x00000000
        /*0050*/ 	.short	0x0001
        /*0052*/ 	.short	0x0004
        /*0054*/ 	.byte	0x00, 0xf0, 0x11, 0x00


	//----- nvinfo : EIATTR_KPARAM_INFO
	.align		4
.L_187:
        /*0058*/ 	.byte	0x04, 0x17
        /*005a*/ 	.short	(.L_189 - .L_188)
.L_188:
        /*005c*/ 	.word	0x00000000
        /*0060*/ 	.short	0x0000
        /*0062*/ 	.short	0x0000
        /*0064*/ 	.byte	0x00, 0xf0, 0x11, 0x00


	//----- nvinfo : EIATTR_SPARSE_MMA_MASK
	.align		4
.L_189:
        /*0068*/ 	.byte	0x03, 0x50
        /*006a*/ 	.short	0x0000


	//----- nvinfo : EIATTR_MAXREG_COUNT
	.align		4
        /*006c*/ 	.byte	0x03, 0x1b
        /*006e*/ 	.short	0x00ff


	//----- nvinfo : EIATTR_MERCURY_ISA_VERSION
	.align		4
        /*0070*/ 	.byte	0x03, 0x5f
        /*0072*/ 	.short	0x0101


	//----- nvinfo : EIATTR_VRC_CTA_INIT_COUNT
	.align		4
        /*0074*/ 	.byte	0x02, 0x4a
	.zero		1
	.zero		1


	//----- nvinfo : EIATTR_EXIT_INSTR_OFFSETS
	.align		4
        /*0078*/ 	.byte	0x04, 0x1c
        /*007a*/ 	.short	(.L_191 - .L_190)


	//   ....[0]....
.L_190:
        /*007c*/ 	.word	0x000000a0


	//   ....[1]....
        /*0080*/ 	.word	0x00000270


	//   ....[2]....
        /*0084*/ 	.word	0x00000570


	//----- nvinfo : EIATTR_CRS_STACK_SIZE
	.align		4
.L_191:
        /*0088*/ 	.byte	0x04, 0x1e
        /*008a*/ 	.short	(.L_193 - .L_192)
.L_192:
        /*008c*/ 	.word	0x00000000


	//----- nvinfo : EIATTR_CBANK_PARAM_SIZE
	.align		4
.L_193:
        /*0090*/ 	.byte	0x03, 0x19
        /*0092*/ 	.short	0x0028


	//----- nvinfo : EIATTR_PARAM_CBANK
	.align		4
        /*0094*/ 	.byte	0x04, 0x0a
        /*0096*/ 	.short	(.L_195 - .L_194)
	.align		4
.L_194:
        /*0098*/ 	.word	index@(.nv.constant0._Z18binarysearchKerneliiiPKfS0_Pi)
        /*009c*/ 	.short	0x0380
        /*009e*/ 	.short	0x0028


	//----- nvinfo : EIATTR_SW_WAR
	.align		4
.L_195:
        /*00a0*/ 	.byte	0x04, 0x36
        /*00a2*/ 	.short	(.L_197 - .L_196)
.L_196:
        /*00a4*/ 	.word	0x00000008
.L_197:


//--------------------- .nv.info._Z12cumsumKerneliiPKfPf --------------------------
	.section	.nv.info._Z12cumsumKerneliiPKfPf,"",@"SHT_CUDA_INFO"
	.sectionflags	@""
	.align	4


	//----- nvinfo : EIATTR_CUDA_API_VERSION
	.align		4
        /*0000*/ 	.byte	0x04, 0x37
        /*0002*/ 	.short	(.L_199 - .L_198)
.L_198:
        /*0004*/ 	.word	0x00000082


	//----- nvinfo : EIATTR_KPARAM_INFO
	.align		4
.L_199:
        /*0008*/ 	.byte	0x04, 0x17
        /*000a*/ 	.short	(.L_201 - .L_200)
.L_200:
        /*000c*/ 	.word	0x00000000
        /*0010*/ 	.short	0x0003
        /*0012*/ 	.short	0x0010
        /*0014*/ 	.byte	0x00, 0xf5, 0x21, 0x00


	//----- nvinfo : EIATTR_KPARAM_INFO
	.align		4
.L_201:
        /*0018*/ 	.byte	0x04, 0x17
        /*001a*/ 	.short	(.L_203 - .L_202)
.L_202:
        /*001c*/ 	.word	0x00000000
        /*0020*/ 	.short	0x0002
        /*0022*/ 	.short	0x0008
        /*0024*/ 	.byte	0x00, 0xf5, 0x21, 0x00


	//----- nvinfo : EIATTR_KPARAM_INFO
	.align		4
.L_203:
        /*0028*/ 	.byte	0x04, 0x17
        /*002a*/ 	.short	(.L_205 - .L_204)
.L_204:
        /*002c*/ 	.word	0x00000000
        /*0030*/ 	.short	0x0001
        /*0032*/ 	.short	0x0004
        /*0034*/ 	.byte	0x00, 0xf0, 0x11, 0x00


	//----- nvinfo : EIATTR_KPARAM_INFO
	.align		4
.L_205:
        /*0038*/ 	.byte	0x04, 0x17
        /*003a*/ 	.short	(.L_207 - .L_206)
.L_206:
        /*003c*/ 	.word	0x00000000
        /*0040*/ 	.short	0x0000
        /*0042*/ 	.short	0x0000
        /*0044*/ 	.byte	0x00, 0xf0, 0x11, 0x00


	//----- nvinfo : EIATTR_SPARSE_MMA_MASK
	.align		4
.L_207:
        /*0048*/ 	.byte	0x03, 0x50
        /*004a*/ 	.short	0x0000


	//----- nvinfo : EIATTR_MAXREG_COUNT
	.align		4
        /*004c*/ 	.byte	0x03, 0x1b
        /*004e*/ 	.short	0x00ff


	//----- nvinfo : EIATTR_NUM_BARRIERS
	.align		4
        /*0050*/ 	.byte	0x02, 0x4c
        /*0052*/ 	.byte	0x01
	.zero		1


	//----- nvinfo : EIATTR_MERCURY_ISA_VERSION
	.align		4
        /*0054*/ 	.byte	0x03, 0x5f
        /*0056*/ 	.short	0x0101


	//----- nvinfo : EIATTR_VRC_CTA_INIT_COUNT
	.align		4
        /*0058*/ 	.byte	0x02, 0x4a
	.zero		1
	.zero		1


	//----- nvinfo : EIATTR_EXIT_INSTR_OFFSETS
	.align		4
        /*005c*/ 	.byte	0x04, 0x1c
        /*005e*/ 	.short	(.L_209 - .L_208)


	//   ....[0]....
.L_208:
        /*0060*/ 	.word	0x00000040


	//   ....[1]....
        /*0064*/ 	.word	0x00001690


	//----- nvinfo : EIATTR_CRS_STACK_SIZE
	.align		4
.L_209:
        /*0068*/ 	.byte	0x04, 0x1e
        /*006a*/ 	.short	(.L_211 - .L_210)
.L_210:
        /*006c*/ 	.word	0x00000000


	//----- nvinfo : EIATTR_CBANK_PARAM_SIZE
	.align		4
.L_211:
        /*0070*/ 	.byte	0x03, 0x19
        /*0072*/ 	.short	0x0018


	//----- nvinfo : EIATTR_PARAM_CBANK
	.align		4
        /*0074*/ 	.byte	0x04, 0x0a
        /*0076*/ 	.short	(.L_213 - .L_212)
	.align		4
.L_212:
        /*0078*/ 	.word	index@(.nv.constant0._Z12cumsumKerneliiPKfPf)
        /*007c*/ 	.short	0x0380
        /*007e*/ 	.short	0x0018


	//----- nvinfo : EIATTR_SW_WAR
	.align		4
.L_213:
        /*0080*/ 	.byte	0x04, 0x36
        /*0082*/ 	.short	(.L_215 - .L_214)
.L_214:
        /*0084*/ 	.word	0x00000008
.L_215:


//--------------------- .nv.callgraph             --------------------------
	.section	.nv.callgraph,"",@"SHT_CUDA_CALLGRAPH"
	.align	4
	.sectionentsize	8
	.align		4
        /*0000*/ 	.word	0x00000000
	.align		4
        /*0004*/ 	.word	0xffffffff
	.align		4
        /*0008*/ 	.word	0x00000000
	.align		4
        /*000c*/ 	.word	0xfffffffe
	.align		4
        /*0010*/ 	.word	0x00000000
	.align		4
        /*0014*/ 	.word	0xfffffffd
	.align		4
        /*0018*/ 	.word	0x00000000
	.align		4
        /*001c*/ 	.word	0xfffffffc


//--------------------- .text._Z21scatteraddpointKerneliiiPKfPKiPf --------------------------
	.section	.text._Z21scatteraddpointKerneliiiPKfPKiPf,"ax",@progbits
	.align	128
        .global         _Z21scatteraddpointKerneliiiPKfPKiPf
        .type           _Z21scatteraddpointKerneliiiPKfPKiPf,@function
        .size           _Z21scatteraddpointKerneliiiPKfPKiPf,(.L_x_137 - _Z21scatteraddpointKerneliiiPKfPKiPf)
        .other          _Z21scatteraddpointKerneliiiPKfPKiPf,@"STO_CUDA_ENTRY STV_DEFAULT"
_Z21scatteraddpointKerneliiiPKfPKiPf:
.text._Z21scatteraddpointKerneliiiPKfPKiPf:
[----:B------:R-:W-:Y:S08]  /*0000*/  LDC R1, c[0x0][0x37c] ;  /* 0x0000df00ff017b82 */ /* 0x000ff00000000800 */
[----:B------:R-:W0:Y:S08]  /*0010*/  S2UR UR4, SR_CTAID.X ;  /* 0x00000000000479c3 */ /* 0x000e300000002500 */
[----:B------:R-:W0:Y:S02]  /*0020*/  LDC R0, c[0x0][0x380] ;  /* 0x0000e000ff007b82 */ /* 0x000e240000000800 */
[----:B0-----:R-:W-:-:S13]  /*0030*/  ISETP.LE.AND P0, PT, R0, UR4, PT ;  /* 0x0000000400007c0c */ /* 0x001fda000bf03270 */
[----:B------:R-:W-:Y:S05]  /*0040*/  @P0 EXIT ;  /* 0x000000000000094d */ /* 0x000fea0003800000 */
[----:B------:R-:W0:Y:S01]  /*0050*/  S2R R3, SR_TID.X ;  /* 0x0000000000037919 */ /* 0x000e220000002100 */
[----:B------:R-:W0:Y:S01]  /*0060*/  S2UR UR5, SR_CTAID.Y ;  /* 0x00000000000579c3 */ /* 0x000e220000002600 */
[----:B------:R-:W1:Y:S07]  /*0070*/  LDCU.64 UR8, c[0x0][0x358] ;  /* 0x00006b00ff0877ac */ /* 0x000e6e0008000a00 */
[----:B------:R-:W0:Y:S01]  /*0080*/  LDC R14, c[0x0][0x360] ;  /* 0x0000d800ff0e7b82 */ /* 0x000e220000000800 */
[----:B------:R-:W2:Y:S01]  /*0090*/  LDCU UR6, c[0x0][0x374] ;  /* 0x00006e80ff0677ac */ /* 0x000ea20008000800 */
[----:B------:R-:W3:Y:S01]  /*00a0*/  LDCU UR7, c[0x0][0x370] ;  /* 0x00006e00ff0777ac */ /* 0x000ee20008000800 */
[----:B0-----:R-:W-:-:S02]  /*00b0*/  IMAD R0, R14, UR5, R3 ;  /* 0x000000050e007c24 */ /* 0x001fc4000f8e0203 */
[----:B-123--:R-:W-:-:S07]  /*00c0*/  IMAD R14, R14, UR6, RZ ;  /* 0x000000060e0e7c24 */ /* 0x00efce000f8e02ff */
.L_x_3:
[----:B0-----:R-:W0:Y:S01]  /*00d0*/  LDC R16, c[0x0][0x388] ;  /* 0x0000e200ff107b82 */ /* 0x001e220000000800 */
[----:B------:R-:W-:Y:S01]  /*00e0*/  BSSY.RECONVERGENT B0, `(.L_x_0) ;  /* 0x0000019000007945 */ /* 0x000fe20003800200 */
[----:B0-----:R-:W-:-:S13]  /*00f0*/  ISETP.GE.AND P0, PT, R0, R16, PT ;  /* 0x000000100000720c */ /* 0x001fda0003f06270 */
[----:B------:R-:W-:Y:S05]  /*0100*/  @P0 BRA `(.L_x_1) ;  /* 0x0000000000580947 */ /* 0x000fea0003800000 */
[----:B------:R-:W0:Y:S01]  /*0110*/  LDC R23, c[0x0][0x384] ;  /* 0x0000e100ff177b82 */ /* 0x000e220000000800 */
[----:B------:R-:W-:-:S07]  /*0120*/  MOV R15, R0 ;  /* 0x00000000000f7202 */ /* 0x000fce0000000f00 */
[----:B------:R-:W1:Y:S08]  /*0130*/  LDC.64 R2, c[0x0][0x3a0] ;  /* 0x0000e800ff027b82 */ /* 0x000e700000000a00 */
[----:B------:R-:W2:Y:S08]  /*0140*/  LDC.64 R4, c[0x0][0x390] ;  /* 0x0000e400ff047b82 */ /* 0x000eb00000000a00 */
[----:B------:R-:W3:Y:S02]  /*0150*/  LDC.64 R6, c[0x0][0x398] ;  /* 0x0000e600ff067b82 */ /* 0x000ee40000000a00 */
.L_x_2:
[----:B0-----:R-:W-:-:S04]  /*0160*/  IMAD R11, R16, UR4, R15 ;  /* 0x00000004100b7c24 */ /* 0x001fc8000f8e020f */
[C---:B---3--:R-:W-:Y:S01]  /*0170*/  IMAD.WIDE R8, R11.reuse, 0x4, R6 ;  /* 0x000000040b087825 */ /* 0x048fe200078e0206 */
[----:B------:R-:W-:-:S05]  /*0180*/  LEA R13, R11, R11, 0x1 ;  /* 0x0000000b0b0d7211 */ /* 0x000fca00078e08ff */
[----:B------:R-:W0:Y:S01]  /*0190*/  LDG.E.CONSTANT R8, desc[UR8][R8.64] ;  /* 0x0000000808087981 */ /* 0x000e22000c1e9900 */
[----:B--2---:R-:W-:-:S05]  /*01a0*/  IMAD.WIDE R12, R13, 0x4, R4 ;  /* 0x000000040d0c7825 */ /* 0x004fca00078e0204 */
[----:B------:R-:W2:Y:S04]  /*01b0*/  LDG.E.CONSTANT R17, desc[UR8][R12.64] ;  /* 0x000000080c117981 */ /* 0x000ea8000c1e9900 */
[----:B------:R-:W3:Y:S04]  /*01c0*/  LDG.E.CONSTANT R19, desc[UR8][R12.64+0x4] ;  /* 0x000004080c137981 */ /* 0x000ee8000c1e9900 */
[----:B------:R-:W4:Y:S01]  /*01d0*/  LDG.E.CONSTANT R21, desc[UR8][R12.64+0x8] ;  /* 0x000008080c157981 */ /* 0x000f22000c1e9900 */
[----:B------:R-:W-:-:S04]  /*01e0*/  IADD3 R15, PT, PT, R14, R15, RZ ;  /* 0x0000000f0e0f7210 */ /* 0x000fc80007ffe0ff */
[----:B------:R-:W-:Y:S01]  /*01f0*/  ISETP.GE.AND P0, PT, R15, R16, PT ;  /* 0x000000100f00720c */ /* 0x000fe20003f06270 */
[----:B0-----:R-:W-:-:S05]  /*0200*/  IMAD R10, R23, UR4, R8 ;  /* 0x00000004170a7c24 */ /* 0x001fca000f8e0208 */
[----:B------:R-:W-:-:S05]  /*0210*/  LEA R11, R10, R10, 0x1 ;  /* 0x0000000a0a0b7211 */ /* 0x000fca00078e08ff */
[----:B-1----:R-:W-:-:S05]  /*0220*/  IMAD.WIDE R10, R11, 0x4, R2 ;  /* 0x000000040b0a7825 */ /* 0x002fca00078e0202 */
[----:B--2---:R0:W-:Y:S04]  /*0230*/  REDG.E.ADD.F32.FTZ.RN.STRONG.GPU desc[UR8][R10.64], R17 ;  /* 0x000000110a0079a6 */ /* 0x0041e8000c12f308 */
[----:B---3--:R0:W-:Y:S04]  /*0240*/  REDG.E.ADD.F32.FTZ.RN.STRONG.GPU desc[UR8][R10.64+0x4], R19 ;  /* 0x000004130a0079a6 */ /* 0x0081e8000c12f308 */
[----:B----4-:R0:W-:Y:S01]  /*0250*/  REDG.E.ADD.F32.FTZ.RN.STRONG.GPU desc[UR8][R10.64+0x8], R21 ;  /* 0x000008150a0079a6 */ /* 0x0101e2000c12f308 */
[----:B------:R-:W-:Y:S05]  /*0260*/  @!P0 BRA `(.L_x_2) ;  /* 0xfffffffc00bc8947 */ /* 0x000fea000383ffff */
.L_x_1:
[----:B------:R-:W-:Y:S05]  /*0270*/  BSYNC.RECONVERGENT B0 ;  /* 0x0000000000007941 */ /* 0x000fea0003800200 */
.L_x_0:
[----:B------:R-:W1:Y:S01]  /*0280*/  LDCU UR5, c[0x0][0x380] ;  /* 0x00007000ff0577ac */ /* 0x000e620008000800 */
[----:B------:R-:W-:-:S04]  /*0290*/  UIADD3 UR4, UPT, UPT, UR7, UR4, URZ ;  /* 0x0000000407047290 */ /* 0x000fc8000fffe0ff */
[----:B-1----:R-:W-:-:S09]  /*02a0*/  UISETP.GE.AND UP0, UPT, UR4, UR5, UPT ;  /* 0x000000050400728c */ /* 0x002fd2000bf06270 */
[----:B------:R-:W-:Y:S05]  /*02b0*/  BRA.U !UP0, `(.L_x_3) ;  /* 0xfffffffd08847547 */ /* 0x000fea000b83ffff */
[----:B------:R-:W-:Y:S05]  /*02c0*/  EXIT ;  /* 0x000000000000794d */ /* 0x000fea0003800000 */
.L_x_4:
[----:B------:R-:W-:-:S00]  /*02d0*/  BRA `(.L_x_4) ;  /* 0xfffffffc00fc7947 */ /* 0x000fc0000383ffff */
[----:B------:R-:W-:-:S00]  /*02e0*/  NOP ;  /* 0x0000000000007918 */ /* 0x000fc00000000000 */
        /* <DEDUP_REMOVED lines=9> */
.L_x_137:


//--------------------- .text._Z17gatherpointKerneliiiPKfPKiPf --------------------------
	.section	.text._Z17gatherpointKerneliiiPKfPKiPf,"ax",@progbits
	.align	128
        .global         _Z17gatherpointKerneliiiPKfPKiPf
        .type           _Z17gatherpointKerneliiiPKfPKiPf,@function
        .size           _Z17gatherpointKerneliiiPKfPKiPf,(.L_x_138 - _Z17gatherpointKerneliiiPKfPKiPf)
        .other          _Z17gatherpointKerneliiiPKfPKiPf,@"STO_CUDA_ENTRY STV_DEFAULT"
_Z17gatherpointKerneliiiPKfPKiPf:
.text._Z17gatherpointKerneliiiPKfPKiPf:
        /* <DEDUP_REMOVED lines=13> */
.L_x_8:
        /* <DEDUP_REMOVED lines=9> */
.L_x_7:
[----:B0-----:R-:W-:-:S04]  /*0160*/  IMAD R13, R16, UR4, R15 ;  /* 0x00000004100d7c24 */ /* 0x001fc8000f8e020f */
[----:B---3--:R-:W-:-:S06]  /*0170*/  IMAD.WIDE R8, R13, 0x4, R6 ;  /* 0x000000040d087825 */ /* 0x008fcc00078e0206 */
[----:B------:R-:W0:Y:S02]  /*0180*/  LDG.E.CONSTANT R8, desc[UR8][R8.64] ;  /* 0x0000000808087981 */ /* 0x000e24000c1e9900 */
[----:B0-----:R-:W-:-:S05]  /*0190*/  IMAD R10, R23, UR4, R8 ;  /* 0x00000004170a7c24 */ /* 0x001fca000f8e0208 */
[----:B------:R-:W-:-:S05]  /*01a0*/  LEA R11, R10, R10, 0x1 ;  /* 0x0000000a0a0b7211 */ /* 0x000fca00078e08ff */
[----:B--2---:R-:W-:-:S05]  /*01b0*/  IMAD.WIDE R10, R11, 0x4, R4 ;  /* 0x000000040b0a7825 */ /* 0x004fca00078e0204 */
[----:B------:R-:W2:Y:S04]  /*01c0*/  LDG.E.CONSTANT R17, desc[UR8][R10.64] ;  /* 0x000000080a117981 */ /* 0x000ea8000c1e9900 */
[----:B------:R-:W3:Y:S04]  /*01d0*/  LDG.E.CONSTANT R19, desc[UR8][R10.64+0x4] ;  /* 0x000004080a137981 */ /* 0x000ee8000c1e9900 */
[----:B------:R-:W4:Y:S01]  /*01e0*/  LDG.E.CONSTANT R21, desc[UR8][R10.64+0x8] ;  /* 0x000008080a157981 */ /* 0x000f22000c1e9900 */
[----:B------:R-:W-:Y:S02]  /*01f0*/  LEA R13, R13, R13, 0x1 ;  /* 0x0000000d0d0d7211 */ /* 0x000fe400078e08ff */
[----:B------:R-:W-:-:S03]  /*0200*/  IADD3 R15, PT, PT, R14, R15, RZ ;  /* 0x0000000f0e0f7210 */ /* 0x000fc60007ffe0ff */
[----:B-1----:R-:W-:Y:S01]  /*0210*/  IMAD.WIDE R12, R13, 0x4, R2 ;  /* 0x000000040d0c7825 */ /* 0x002fe200078e0202 */
[----:B------:R-:W-:-:S04]  /*0220*/  ISETP.GE.AND P0, PT, R15, R16, PT ;  /* 0x000000100f00720c */ /* 0x000fc80003f06270 */
[----:B--2---:R0:W-:Y:S04]  /*0230*/  STG.E desc[UR8][R12.64], R17 ;  /* 0x000000110c007986 */ /* 0x0041e8000c101908 */
[----:B---3--:R0:W-:Y:S04]  /*0240*/  STG.E desc[UR8][R12.64+0x4], R19 ;  /* 0x000004130c007986 */ /* 0x0081e8000c101908 */
[----:B----4-:R0:W-:Y:S01]  /*0250*/  STG.E desc[UR8][R12.64+0x8], R21 ;  /* 0x000008150c007986 */ /* 0x0101e2000c101908 */
[----:B------:R-:W-:Y:S05]  /*0260*/  @!P0 BRA `(.L_x_7) ;  /* 0xfffffffc00bc8947 */ /* 0x000fea000383ffff */
.L_x_6:
[----:B------:R-:W-:Y:S05]  /*0270*/  BSYNC.RECONVERGENT B0 ;  /* 0x0000000000007941 */ /* 0x000fea0003800200 */
.L_x_5:
[----:B------:R-:W1:Y:S01]  /*0280*/  LDCU UR5, c[0x0][0x380] ;  /* 0x00007000ff0577ac */ /* 0x000e620008000800 */
[----:B------:R-:W-:-:S04]  /*0290*/  UIADD3 UR4, UPT, UPT, UR7, UR4, URZ ;  /* 0x0000000407047290 */ /* 0x000fc8000fffe0ff */
[----:B-1----:R-:W-:-:S09]  /*02a0*/  UISETP.GE.AND UP0, UPT, UR4, UR5, UPT ;  /* 0x000000050400728c */ /* 0x002fd2000bf06270 */
[----:B------:R-:W-:Y:S05]  /*02b0*/  BRA.U !UP0, `(.L_x_8) ;  /* 0xfffffffd08847547 */ /* 0x000fea000b83ffff */
[----:B------:R-:W-:Y:S05]  /*02c0*/  EXIT ;  /* 0x000000000000794d */ /* 0x000fea0003800000 */
.L_x_9:
        /* <DEDUP_REMOVED lines=11> */
.L_x_138:


//--------------------- .text._Z30farthestpointsamplingBgKernel2iiiPKfPKiPfS3_PiS4_ffii --------------------------
	.section	.text._Z30farthestpointsamplingBgKernel2iiiPKfPKiPfS3_PiS4_ffii,"ax",@progbits
	.align	128
        .global         _Z30farthestpointsamplingBgKernel2iiiPKfPKiPfS3_PiS4_ffii
        .type           _Z30farthestpointsamplingBgKernel2iiiPKfPKiPfS3_PiS4_ffii,@function
        .size           _Z30farthestpointsamplingBgKernel2iiiPKfPKiPfS3_PiS4_ffii,(.L_x_139 - _Z30farthestpointsamplingBgKernel2iiiPKfPKiPfS3_PiS4_ffii)
        .other          _Z30farthestpointsamplingBgKernel2iiiPKfPKiPfS3_PiS4_ffii,@"STO_CUDA_ENTRY STV_DEFAULT"
_Z30farthestpointsamplingBgKernel2iiiPKfPKiPfS3_PiS4_ffii:
.text._Z30farthestpointsamplingBgKernel2iiiPKfPKiPfS3_PiS4_ffii:
[----:B------:R-:W-:Y:S08]  /*0000*/  LDC R1, c[0x0][0x37c] ;  /* 0x0000df00ff017b82 */ /* 0x000ff00000000800 */
[----:B------:R-:W0:Y:S02]  /*0010*/  LDC R0, c[0x0][0x388] ;  /* 0x0000e200ff007b82 */ /* 0x000e240000000800 */
[----:B0-----:R-:W-:-:S13]  /*0020*/  ISETP.GE.AND P0, PT, R0, 0x1, PT ;  /* 0x000000010000780c */ /* 0x001fda0003f06270 */
[----:B------:R-:W-:Y:S05]  /*0030*/  @!P0 EXIT ;  /* 0x000000000000894d */ /* 0x000fea0003800000 */
[----:B------:R-:W0:Y:S08]  /*0040*/  S2UR UR8, SR_CTAID.X ;  /* 0x00000000000879c3 */ /* 0x000e300000002500 */
[----:B------:R-:W0:Y:S02]  /*0050*/  LDC R0, c[0x0][0x380] ;  /* 0x0000e000ff007b82 */ /* 0x000e240000000800 */
[----:B0-----:R-:W-:-:S13]  /*0060*/  ISETP.LE.AND P0, PT, R0, UR8, PT ;  /* 0x0000000800007c0c */ /* 0x001fda000bf03270 */
[----:B------:R-:W-:Y:S05]  /*0070*/  @P0 EXIT ;  /* 0x000000000000094d */ /* 0x000fea0003800000 */
[----:B------:R-:W0:Y:S01]  /*0080*/  LDCU UR21, c[0x0][0x360] ;  /* 0x00006c00ff1577ac */ /* 0x000e220008000800 */
[----:B------:R-:W1:Y:S01]  /*0090*/  S2R R0, SR_TID.X ;  /* 0x0000000000007919 */ /* 0x000e620000002100 */
[----:B------:R-:W2:Y:S01]  /*00a0*/  LDCU UR9, c[0x0][0x384] ;  /* 0x00007080ff0977ac */ /* 0x000ea20008000800 */
[----:B------:R-:W3:Y:S01]  /*00b0*/  LDCU.64 UR18, c[0x0][0x358] ;  /* 0x00006b00ff1277ac */ /* 0x000ee20008000a00 */
[----:B------:R-:W-:Y:S01]  /*00c0*/  UMOV UR13, UR8 ;  /* 0x00000008000d7c82 */ /* 0x000fe20008000000 */
[----:B------:R-:W-:Y:S01]  /*00d0*/  UMOV UR12, UR8 ;  /* 0x00000008000c7c82 */ /* 0x000fe20008000000 */
[----:B0-----:R-:W0:Y:S01]  /*00e0*/  I2F.U32.RP R4, UR21 ;  /* 0x0000001500047d06 */ /* 0x001e220008209000 */
[----:B------:R-:W-:Y:S01]  /*00f0*/  ISETP.NE.U32.AND P2, PT, RZ, UR21, PT ;  /* 0x00000015ff007c0c */ /* 0x000fe2000bf45070 */
[----:B--2---:R-:W-:-:S04]  /*0100*/  UISETP.LT.AND UP0, UPT, UR9, 0xc00, UPT ;  /* 0x00000c000900788c */ /* 0x004fc8000bf01270 */
[----:B------:R-:W-:Y:S02]  /*0110*/  USEL UR4, UR9, 0xc00, UP0 ;  /* 0x00000c0009047887 */ /* 0x000fe40008000000 */
[----:B------:R-:W-:Y:S02]  /*0120*/  UIADD3 UR9, UPT, UPT, UR9, -0x1, URZ ;  /* 0xffffffff09097890 */ /* 0x000fe4000fffe0ff */
[----:B------:R-:W-:Y:S01]  /*0130*/  UIMAD UR4, UR4, 0x3, URZ ;  /* 0x00000003040478a4 */ /* 0x000fe2000f8e02ff */
[----:B0-----:R-:W0:Y:S01]  /*0140*/  MUFU.RCP R4, R4 ;  /* 0x0000000400047308 */ /* 0x001e220000001000 */
[----:B-1----:R-:W-:-:S05]  /*0150*/  VIADD R0, R0, UR21 ;  /* 0x0000001500007c36 */ /* 0x002fca0008000000 */
[C---:B------:R-:W-:Y:S02]  /*0160*/  ISETP.GE.AND P0, PT, R0.reuse, UR4, PT ;  /* 0x0000000400007c0c */ /* 0x040fe4000bf06270 */
[----:B------:R-:W-:Y:S01]  /*0170*/  VIMNMX R5, PT, PT, R0, UR4, !PT ;  /* 0x0000000400057c48 */ /* 0x000fe2000ffe0100 */
[----:B0-----:R-:W-:Y:S01]  /*0180*/  VIADD R2, R4, 0xffffffe ;  /* 0x0ffffffe04027836 */ /* 0x001fe20000000000 */
[----:B------:R-:W-:-:S03]  /*0190*/  SEL R4, RZ, 0x1, P0 ;  /* 0x00000001ff047807 */ /* 0x000fc60000000000 */
[----:B------:R0:W1:Y:S01]  /*01a0*/  F2I.FTZ.U32.TRUNC.NTZ R3, R2 ;  /* 0x0000000200037305 */ /* 0x000062000021f000 */
[----:B------:R-:W-:Y:S01]  /*01b0*/  IADD3 R5, PT, PT, R5, -R0, -R4 ;  /* 0x8000000005057210 */ /* 0x000fe20007ffe804 */
[----:B0-----:R-:W-:Y:S02]  /*01c0*/  HFMA2 R2, -RZ, RZ, 0, 0 ;  /* 0x00000000ff027431 */ /* 0x001fe400000001ff */
[----:B-1----:R-:W-:-:S04]  /*01d0*/  IMAD.MOV R7, RZ, RZ, -R3 ;  /* 0x000000ffff077224 */ /* 0x002fc800078e0a03 */
[----:B------:R-:W-:-:S04]  /*01e0*/  IMAD R7, R7, UR21, RZ ;  /* 0x0000001507077c24 */ /* 0x000fc8000f8e02ff */
[----:B------:R-:W-:-:S06]  /*01f0*/  IMAD.HI.U32 R2, R3, R7, R2 ;  /* 0x0000000703027227 */ /* 0x000fcc00078e0002 */
[----:B------:R-:W-:-:S04]  /*0200*/  IMAD.HI.U32 R3, R2, R5, RZ ;  /* 0x0000000502037227 */ /* 0x000fc800078e00ff */
[----:B------:R-:W-:-:S04]  /*0210*/  IMAD.MOV R0, RZ, RZ, -R3 ;  /* 0x000000ffff007224 */ /* 0x000fc800078e0a03 */
[----:B------:R-:W-:-:S05]  /*0220*/  IMAD R5, R0, UR21, R5 ;  /* 0x0000001500057c24 */ /* 0x000fca000f8e0205 */
[----:B------:R-:W-:-:S13]  /*0230*/  ISETP.GE.U32.AND P0, PT, R5, UR21, PT ;  /* 0x0000001505007c0c */ /* 0x000fda000bf06070 */
[----:B------:R-:W-:Y:S02]  /*0240*/  @P0 VIADD R5, R5, -UR21 ;  /* 0x8000001505050c36 */ /* 0x000fe40008000000 */
[----:B------:R-:W-:-:S03]  /*0250*/  @P0 VIADD R3, R3, 0x1 ;  /* 0x0000000103030836 */ /* 0x000fc60000000000 */
[----:B------:R-:W-:-:S13]  /*0260*/  ISETP.GE.U32.AND P1, PT, R5, UR21, PT ;  /* 0x0000001505007c0c */ /* 0x000fda000bf26070 */
[----:B------:R-:W-:Y:S02]  /*0270*/  @P1 IADD3 R3, PT, PT, R3, 0x1, RZ ;  /* 0x0000000103031810 */ /* 0x000fe40007ffe0ff */
[----:B------:R-:W-:-:S05]  /*0280*/  @!P2 LOP3.LUT R3, RZ, UR21, RZ, 0x33, !PT ;  /* 0x00000015ff03ac12 */ /* 0x000fca000f8e33ff */
[----:B---3--:R-:W-:-:S07]  /*0290*/  IMAD.IADD R0, R4, 0x1, R3 ;  /* 0x0000000104007824 */ /* 0x008fce00078e0203 */
.L_x_48:
[----:B------:R-:W0:Y:S01]  /*02a0*/  S2R R2, SR_TID.X ;  /* 0x0000000000027919 */ /* 0x000e220000002100 */
[----:B-1----:R-:W1:Y:S01]  /*02b0*/  LDCU UR15, c[0x0][0x384] ;  /* 0x00007080ff0f77ac */ /* 0x002e620008000800 */
[----:B------:R-:W-:Y:S01]  /*02c0*/  BSSY.RECONVERGENT B0, `(.L_x_10) ;  /* 0x0000017000007945 */ /* 0x000fe20003800200 */
[----:B0-----:R-:W-:-:S13]  /*02d0*/  ISETP.NE.AND P0, PT, R2, RZ, PT ;  /* 0x000000ff0200720c */ /* 0x001fda0003f05270 */
[----:B-1234-:R-:W-:Y:S05]  /*02e0*/  @P0 BRA `(.L_x_11) ;  /* 0x0000000000500947 */ /* 0x01efea0003800000 */
[----:B------:R-:W0:Y:S08]  /*02f0*/  LDC R3, c[0x0][0x384] ;  /* 0x0000e100ff037b82 */ /* 0x000e300000000800 */
[----:B------:R-:W1:Y:S08]  /*0300*/  LDC.64 R8, c[0x0][0x398] ;  /* 0x0000e600ff087b82 */ /* 0x000e700000000a00 */
[----:B------:R-:W2:Y:S01]  /*0310*/  LDC R13, c[0x0][0x388] ;  /* 0x0000e200ff0d7b82 */ /* 0x000ea20000000800 */
[----:B0-----:R-:W-:-:S07]  /*0320*/  IMAD R3, R3, UR8, RZ ;  /* 0x0000000803037c24 */ /* 0x001fce000f8e02ff */
[----:B------:R-:W0:Y:S01]  /*0330*/  LDC.64 R4, c[0x0][0x3b0] ;  /* 0x0000ec00ff047b82 */ /* 0x000e220000000a00 */
[----:B-1----:R-:W-:-:S07]  /*0340*/  IMAD.WIDE R8, R3, 0x4, R8 ;  /* 0x0000000403087825 */ /* 0x002fce00078e0208 */
[----:B------:R-:W1:Y:S01]  /*0350*/  LDC.64 R10, c[0x0][0x3b8] ;  /* 0x0000ee00ff0a7b82 */ /* 0x000e620000000a00 */
[----:B------:R-:W3:Y:S04]  /*0360*/  LDG.E.CONSTANT R15, desc[UR18][R8.64] ;  /* 0x00000012080f7981 */ /* 0x000ee8000c1e9900 */
[----:B------:R-:W4:Y:S01]  /*0370*/  LDG.E.CONSTANT R17, desc[UR18][R8.64+0x4] ;  /* 0x0000041208117981 */ /* 0x000f22000c1e9900 */
[----:B--2---:R-:W-:-:S04]  /*0380*/  IMAD R3, R13, UR8, RZ ;  /* 0x000000080d037c24 */ /* 0x004fc8000f8e02ff */
[----:B------:R-:W-:-:S04]  /*0390*/  IMAD.SHL.U32 R3, R3, 0x2, RZ ;  /* 0x0000000203037824 */ /* 0x000fc800078e00ff */
[----:B0-----:R-:W-:-:S05]  /*03a0*/  IMAD.WIDE R4, R3, 0x4, R4 ;  /* 0x0000000403047825 */ /* 0x001fca00078e0204 */
[----:B------:R0:W-:Y:S01]  /*03b0*/  STG.E desc[UR18][R4.64], RZ ;  /* 0x000000ff04007986 */ /* 0x0001e2000c101912 */
[----:B------:R-:W-:-:S04]  /*03c0*/  IMAD.WIDE.U32 R6, R13, 0x4, R4 ;  /* 0x000000040d067825 */ /* 0x000fc800078e0004 */
[----:B-1----:R-:W-:-:S04]  /*03d0*/  IMAD.WIDE R10, R3, 0x4, R10 ;  /* 0x00000004030a7825 */ /* 0x002fc800078e020a */
[----:B------:R-:W-:Y:S02]  /*03e0*/  IMAD.MOV.U32 R3, RZ, RZ, 0x1 ;  /* 0x00000001ff037424 */ /* 0x000fe400078e00ff */
[----:B------:R-:W-:-:S03]  /*03f0*/  IMAD.WIDE.U32 R12, R13, 0x4, R10 ;  /* 0x000000040d0c7825 */ /* 0x000fc600078e000a */
[----:B------:R0:W-:Y:S04]  /*0400*/  STG.E desc[UR18][R6.64], R3 ;  /* 0x0000000306007986 */ /* 0x0001e8000c101912 */
[----:B---3--:R0:W-:Y:S04]  /*0410*/  STG.E desc[UR18][R10.64], R15 ;  /* 0x0000000f0a007986 */ /* 0x0081e8000c101912 */
[----:B----4-:R0:W-:Y:S02]  /*0420*/  STG.E desc[UR18][R12.64], R17 ;  /* 0x000000110c007986 */ /* 0x0101e4000c101912 */
.L_x_11:
[----:B------:R-:W-:Y:S05]  /*0430*/  BSYNC.RECONVERGENT B0 ;  /* 0x0000000000007941 */ /* 0x000fea0003800200 */
.L_x_10:
[----:B------:R-:W-:Y:S01]  /*0440*/  UISETP.LT.AND UP0, UPT, UR15, 0xc00, UPT ;  /* 0x00000c000f00788c */ /* 0x000fe2000bf01270 */
[----:B------:R-:W-:Y:S03]  /*0450*/  BSSY.RECONVERGENT B0, `(.L_x_12) ;  /* 0x0000047000007945 */ /* 0x000fe60003800200 */
[----:B------:R-:W-:-:S04]  /*0460*/  USEL UR4, UR15, 0xc00, UP0 ;  /* 0x00000c000f047887 */ /* 0x000fc80008000000 */
[----:B------:R-:W-:-:S06]  /*0470*/  UIMAD UR4, UR4, 0x3, URZ ;  /* 0x00000003040478a4 */ /* 0x000fcc000f8e02ff */
[----:B------:R-:W-:-:S13]  /*0480*/  ISETP.GE.AND P1, PT, R2, UR4, PT ;  /* 0x0000000402007c0c */ /* 0x000fda000bf26270 */
[----:B------:R-:W-:Y:S05]  /*0490*/  @P1 BRA `(.L_x_13) ;  /* 0x0000000400081947 */ /* 0x000fea0003800000 */
[----:B0-----:R-:W0:Y:S01]  /*04a0*/  LDC R5, c[0x0][0x384] ;  /* 0x0000e100ff057b82 */ /* 0x001e220000000800 */
[C---:B------:R-:W-:Y:S01]  /*04b0*/  LOP3.LUT R11, R0.reuse, 0x3, RZ, 0xc0, !PT ;  /* 0x00000003000b7812 */ /* 0x040fe200078ec0ff */
[----:B------:R-:W-:Y:S01]  /*04c0*/  BSSY.RECONVERGENT B1, `(.L_x_14) ;  /* 0x0000022000017945 */ /* 0x000fe20003800200 */
[----:B------:R-:W-:Y:S01]  /*04d0*/  MOV R3, UR21 ;  /* 0x0000001500037c02 */ /* 0x000fe20008000f00 */
[----:B------:R-:W-:Y:S01]  /*04e0*/  IMAD.MOV.U32 R4, RZ, RZ, R2 ;  /* 0x000000ffff047224 */ /* 0x000fe200078e0002 */
[----:B------:R-:W-:Y:S02]  /*04f0*/  ISETP.NE.AND P2, PT, R11, 0x3, PT ;  /* 0x000000030b00780c */ /* 0x000fe40003f45270 */
[----:B------:R-:W-:Y:S01]  /*0500*/  ISETP.GE.U32.AND P1, PT, R0, 0x3, PT ;  /* 0x000000030000780c */ /* 0x000fe20003f26070 */
[----:B------:R-:W-:Y:S02]  /*0510*/  IMAD.SHL.U32 R3, R3, 0x4, RZ ;  /* 0x0000000403037824 */ /* 0x000fe400078e00ff */
[----:B0-----:R-:W-:-:S08]  /*0520*/  IMAD R5, R5, UR8, RZ ;  /* 0x0000000805057c24 */ /* 0x001fd0000f8e02ff */
[----:B------:R-:W-:Y:S05]  /*0530*/  @!P2 BRA `(.L_x_15) ;  /* 0x000000000068a947 */ /* 0x000fea0003800000 */
[----:B------:R-:W0:Y:S01]  /*0540*/  LDC.64 R6, c[0x0][0x390] ;  /* 0x0000e400ff067b82 */ /* 0x000e220000000a00 */
[----:B------:R-:W-:-:S04]  /*0550*/  IMAD R9, R5, 0x3, R2 ;  /* 0x0000000305097824 */ /* 0x000fc800078e0202 */
[----:B0-----:R-:W-:-:S05]  /*0560*/  IMAD.WIDE R6, R9, 0x4, R6 ;  /* 0x0000000409067825 */ /* 0x001fca00078e0206 */
[----:B------:R-:W2:Y:S01]  /*0570*/  LDG.E.CONSTANT R8, desc[UR18][R6.64] ;  /* 0x0000001206087981 */ /* 0x000ea2000c1e9900 */
[----:B------:R-:W0:Y:S01]  /*0580*/  S2UR UR6, SR_CgaCtaId ;  /* 0x00000000000679c3 */ /* 0x000e220000008800 */
[----:B------:R-:W-:Y:S01]  /*0590*/  UMOV UR5, 0x400 ;  /* 0x0000040000057882 */ /* 0x000fe20000000000 */
[----:B------:R-:W-:Y:S01]  /*05a0*/  ISETP.NE.AND P2, PT, R11, RZ, PT ;  /* 0x000000ff0b00720c */ /* 0x000fe20003f45270 */
[----:B------:R-:W-:Y:S01]  /*05b0*/  UIADD3 UR5, UPT, UPT, UR5, 0x2000, URZ ;  /* 0x0000200005057890 */ /* 0x000fe2000fffe0ff */
[----:B------:R-:W-:-:S03]  /*05c0*/  VIADD R4, R2, UR21 ;  /* 0x0000001502047c36 */ /* 0x000fc60008000000 */
[----:B0-----:R-:W-:-:S06]  /*05d0*/  ULEA UR5, UR6, UR5, 0x18 ;  /* 0x0000000506057291 */ /* 0x001fcc000f8ec0ff */
[----:B------:R-:W-:-:S05]  /*05e0*/  LEA R10, R2, UR5, 0x2 ;  /* 0x00000005020a7c11 */ /* 0x000fca000f8e10ff */
[----:B--2---:R0:W-:Y:S01]  /*05f0*/  STS [R10], R8 ;  /* 0x000000080a007388 */ /* 0x0041e20000000800 */
[----:B------:R-:W-:Y:S05]  /*0600*/  @!P2 BRA `(.L_x_15) ;  /* 0x000000000034a947 */ /* 0x000fea0003800000 */
[----:B------:R-:W-:Y:S02]  /*0610*/  ISETP.NE.AND P2, PT, R11, 0x1, PT ;  /* 0x000000010b00780c */ /* 0x000fe40003f45270 */
[----:B------:R-:W-:-:S04]  /*0620*/  IADD3 R6, P3, PT, R3, R6, RZ ;  /* 0x0000000603067210 */ /* 0x000fc80007f7e0ff */
[----:B------:R-:W-:-:S07]  /*0630*/  IADD3.X R7, PT, PT, RZ, R7, RZ, P3, !PT ;  /* 0x00000007ff077210 */ /* 0x000fce0001ffe4ff */
[----:B0-----:R-:W-:Y:S02]  /*0640*/  @P2 IADD3 R8, P3, PT, R3, R6, RZ ;  /* 0x0000000603082210 */ /* 0x001fe40007f7e0ff */
[----:B------:R-:W2:Y:S03]  /*0650*/  LDG.E.CONSTANT R6, desc[UR18][R6.64] ;  /* 0x0000001206067981 */ /* 0x000ea6000c1e9900 */
[----:B------:R-:W-:-:S05]  /*0660*/  @P2 IMAD.X R9, RZ, RZ, R7, P3 ;  /* 0x000000ffff092224 */ /* 0x000fca00018e0607 */
[----:B------:R-:W3:Y:S01]  /*0670*/  @P2 LDG.E.CONSTANT R8, desc[UR18][R8.64] ;  /* 0x0000001208082981 */ /* 0x000ee2000c1e9900 */
[----:B------:R-:W-:-:S04]  /*0680*/  IMAD.IADD R10, R10, 0x1, R3 ;  /* 0x000000010a0a7824 */ /* 0x000fc800078e0203 */
[----:B------:R-:W-:Y:S01]  /*0690*/  @P2 IMAD.IADD R11, R3, 0x1, R10 ;  /* 0x00000001030b2824 */ /* 0x000fe200078e020a */
[----:B------:R-:W-:-:S05]  /*06a0*/  IADD3 R4, PT, PT, R4, UR21, RZ ;  /* 0x0000001504047c10 */ /* 0x000fca000fffe0ff */
[----:B------:R-:W-:Y:S01]  /*06b0*/  @P2 VIADD R4, R4, UR21 ;  /* 0x0000001504042c36 */ /* 0x000fe20008000000 */
[----:B--2---:R1:W-:Y:S04]  /*06c0*/  STS [R10], R6 ;  /* 0x000000060a007388 */ /* 0x0043e80000000800 */
[----:B---3--:R1:W-:Y:S02]  /*06d0*/  @P2 STS [R11], R8 ;  /* 0x000000080b002388 */ /* 0x0083e40000000800 */
.L_x_15:
[----:B------:R-:W-:Y:S05]  /*06e0*/  BSYNC.RECONVERGENT B1 ;  /* 0x0000000000017941 */ /* 0x000fea0003800200 */
.L_x_14:
[----:B------:R-:W-:Y:S05]  /*06f0*/  @!P1 BRA `(.L_x_13) ;  /* 0x0000000000709947 */ /* 0x000fea0003800000 */
[----:B------:R-:W2:Y:S01]  /*0700*/  S2R R9, SR_CgaCtaId ;  /* 0x0000000000097919 */ /* 0x000ea20000008800 */
[----:B-1----:R-:W1:Y:S01]  /*0710*/  LDC.64 R6, c[0x0][0x390] ;  /* 0x0000e400ff067b82 */ /* 0x002e620000000a00 */
[----:B0-----:R-:W-:-:S05]  /*0720*/  MOV R8, 0x400 ;  /* 0x0000040000087802 */ /* 0x001fca0000000f00 */
[----:B------:R-:W-:-:S05]  /*0730*/  VIADD R8, R8, 0x2000 ;  /* 0x0000200008087836 */ /* 0x000fca0000000000 */
[----:B--2---:R-:W-:-:S07]  /*0740*/  LEA R21, R9, R8, 0x18 ;  /* 0x0000000809157211 */ /* 0x004fce00078ec0ff */
.L_x_16:
[----:B------:R-:W-:-:S04]  /*0750*/  IMAD R9, R5, 0x3, R4 ;  /* 0x0000000305097824 */ /* 0x000fc800078e0204 */
[----:B-12---:R-:W-:-:S03]  /*0760*/  IMAD.WIDE R8, R9, 0x4, R6 ;  /* 0x0000000409087825 */ /* 0x006fc600078e0206 */
[----:B------:R-:W-:-:S03]  /*0770*/  IADD3 R10, P1, PT, R3, R8, RZ ;  /* 0x00000008030a7210 */ /* 0x000fc60007f3e0ff */
[----:B------:R-:W2:Y:S01]  /*0780*/  LDG.E.CONSTANT R8, desc[UR18][R8.64] ;  /* 0x0000001208087981 */ /* 0x000ea2000c1e9900 */
[----:B------:R-:W-:Y:S02]  /*0790*/  IADD3.X R11, PT, PT, RZ, R9, RZ, P1, !PT ;  /* 0x00000009ff0b7210 */ /* 0x000fe40000ffe4ff */
[----:B------:R-:W-:-:S03]  /*07a0*/  IADD3 R12, P1, PT, R3, R10, RZ ;  /* 0x0000000a030c7210 */ /* 0x000fc60007f3e0ff */
[----:B------:R-:W3:Y:S02]  /*07b0*/  LDG.E.CONSTANT R10, desc[UR18][R10.64] ;  /* 0x000000120a0a7981 */ /* 0x000ee4000c1e9900 */
[----:B------:R-:W-:Y:S01]  /*07c0*/  IMAD.X R13, RZ, RZ, R11, P1 ;  /* 0x000000ffff0d7224 */ /* 0x000fe200008e060b */
[----:B------:R-:W-:-:S04]  /*07d0*/  IADD3 R14, P1, PT, R3, R12, RZ ;  /* 0x0000000c030e7210 */ /* 0x000fc80007f3e0ff */
[----:B------:R-:W4:Y:S01]  /*07e0*/  LDG.E.CONSTANT R12, desc[UR18][R12.64] ;  /* 0x000000120c0c7981 */ /* 0x000f22000c1e9900 */
[----:B------:R-:W-:-:S05]  /*07f0*/  IMAD.X R15, RZ, RZ, R13, P1 ;  /* 0x000000ffff0f7224 */ /* 0x000fca00008e060d */
[----:B------:R-:W5:Y:S01]  /*0800*/  LDG.E.CONSTANT R14, desc[UR18][R14.64] ;  /* 0x000000120e0e7981 */ /* 0x000f62000c1e9900 */
[----:B------:R-:W-:-:S05]  /*0810*/  LEA R16, R4, R21, 0x2 ;  /* 0x0000001504107211 */ /* 0x000fca00078e10ff */
[----:B------:R-:W-:-:S04]  /*0820*/  IMAD.IADD R17, R3, 0x1, R16 ;  /* 0x0000000103117824 */ /* 0x000fc800078e0210 */
[----:B------:R-:W-:-:S05]  /*0830*/  IMAD.IADD R18, R3, 0x1, R17 ;  /* 0x0000000103127824 */ /* 0x000fca00078e0211 */
[C---:B------:R-:W-:Y:S01]  /*0840*/  IADD3 R19, PT, PT, R3.reuse, R18, RZ ;  /* 0x0000001203137210 */ /* 0x040fe20007ffe0ff */
[----:B------:R-:W-:-:S05]  /*0850*/  IMAD.IADD R4, R3, 0x1, R4 ;  /* 0x0000000103047824 */ /* 0x000fca00078e0204 */
[----:B------:R-:W-:Y:S01]  /*0860*/  ISETP.GE.AND P1, PT, R4, UR4, PT ;  /* 0x0000000404007c0c */ /* 0x000fe2000bf26270 */
[----:B--2---:R2:W-:Y:S04]  /*0870*/  STS [R16], R8 ;  /* 0x0000000810007388 */ /* 0x0045e80000000800 */
[----:B---3--:R2:W-:Y:S04]  /*0880*/  STS [R17], R10 ;  /* 0x0000000a11007388 */ /* 0x0085e80000000800 */
[----:B----4-:R2:W-:Y:S04]  /*0890*/  STS [R18], R12 ;  /* 0x0000000c12007388 */ /* 0x0105e80000000800 */
[----:B-----5:R2:W-:Y:S01]  /*08a0*/  STS [R19], R14 ;  /* 0x0000000e13007388 */ /* 0x0205e20000000800 */
[----:B------:R-:W-:Y:S05]  /*08b0*/  @!P1 BRA `(.L_x_16) ;  /* 0xfffffffc00a49947 */ /* 0x000fea000383ffff */
.L_x_13:
[----:B------:R-:W-:Y:S05]  /*08c0*/  BSYNC.RECONVERGENT B0 ;  /* 0x0000000000007941 */ /* 0x000fea0003800200 */
.L_x_12:
[----:B------:R-:W-:Y:S06]  /*08d0*/  BAR.SYNC.DEFER_BLOCKING 0x0 ;  /* 0x0000000000007b1d */ /* 0x000fec0000010000 */
[----:B------:R-:W-:Y:S04]  /*08e0*/  BSSY.RECONVERGENT B0, `(.L_x_17) ;  /* 0x00000ad000007945 */ /* 0x000fe80003800200 */
[----:B------:R-:W-:Y:S05]  /*08f0*/  @P0 BRA `(.L_x_18) ;  /* 0x0000000800ac0947 */ /* 0x000fea0003800000 */
[----:B------:R-:W3:Y:S02]  /*0900*/  LDCU UR6, c[0x0][0x384] ;  /* 0x00007080ff0677ac */ /* 0x000ee40008000800 */
[----:B---3--:R-:W-:-:S09]  /*0910*/  UISETP.GE.AND UP0, UPT, UR6, 0x1, UPT ;  /* 0x000000010600788c */ /* 0x008fd2000bf06270 */
[----:B------:R-:W-:Y:S05]  /*0920*/  BRA.U !UP0, `(.L_x_19) ;  /* 0x00000009088c7547 */ /* 0x000fea000b800000 */
[----:B01----:R-:W0:Y:S01]  /*0930*/  LDC R11, c[0x0][0x388] ;  /* 0x0000e200ff0b7b82 */ /* 0x003e220000000800 */
[----:B------:R-:W-:Y:S01]  /*0940*/  UISETP.GE.U32.AND UP0, UPT, UR6, 0x4, UPT ;  /* 0x000000040600788c */ /* 0x000fe2000bf06070 */
[----:B------:R-:W-:Y:S01]  /*0950*/  IMAD.MOV.U32 R15, RZ, RZ, RZ ;  /* 0x000000ffff0f7224 */ /* 0x000fe200078e00ff */
[----:B------:R-:W-:Y:S01]  /*0960*/  UIMAD UR14, UR8, UR6, URZ ;  /* 0x00000006080e72a4 */ /* 0x000fe2000f8e02ff */
[----:B--2---:R-:W-:-:S04]  /*0970*/  IMAD.MOV.U32 R19, RZ, RZ, RZ ;  /* 0x000000ffff137224 */ /* 0x004fc800078e00ff */
[----:B------:R-:W1:Y:S08]  /*0980*/  LDC.64 R4, c[0x0][0x3b0] ;  /* 0x0000ec00ff047b82 */ /* 0x000e700000000a00 */
[----:B------:R-:W2:Y:S01]  /*0990*/  LDC.64 R6, c[0x0][0x3b8] ;  /* 0x0000ee00ff067b82 */ /* 0x000ea20000000a00 */
[----:B0-----:R-:W-:-:S04]  /*09a0*/  IMAD R3, R11, UR8, RZ ;  /* 0x000000080b037c24 */ /* 0x001fc8000f8e02ff */
[----:B------:R-:W-:-:S04]  /*09b0*/  IMAD.SHL.U32 R3, R3, 0x2, RZ ;  /* 0x0000000203037824 */ /* 0x000fc800078e00ff */
[----:B-1----:R-:W-:-:S04]  /*09c0*/  IMAD.WIDE R4, R3, 0x4, R4 ;  /* 0x0000000403047825 */ /* 0x002fc800078e0204 */
[----:B------:R-:W-:-:S04]  /*09d0*/  IMAD.WIDE.U32 R8, R11, 0x4, R4 ;  /* 0x000000040b087825 */ /* 0x000fc800078e0004 */
[----:B--2---:R-:W-:-:S04]  /*09e0*/  IMAD.WIDE R6, R3, 0x4, R6 ;  /* 0x0000000403067825 */ /* 0x004fc800078e0206 */
[----:B------:R-:W-:Y:S02]  /*09f0*/  HFMA2 R3, -RZ, RZ, 0, 0 ;  /* 0x00000000ff037431 */ /* 0x000fe400000001ff */
[----:B------:R-:W-:Y:S01]  /*0a00*/  IMAD.WIDE.U32 R10, R11, 0x4, R6 ;  /* 0x000000040b0a7825 */ /* 0x000fe200078e0006 */
[----:B------:R-:W-:Y:S06]  /*0a10*/  BRA.U !UP0, `(.L_x_20) ;  /* 0x0000000508607547 */ /* 0x000fec000b800000 */
[----:B------:R-:W0:Y:S01]  /*0a20*/  LDCU.64 UR4, c[0x0][0x398] ;  /* 0x00007300ff0477ac */ /* 0x000e220008000a00 */
[----:B------:R-:W1:Y:S01]  /*0a30*/  LDC.64 R12, c[0x0][0x398] ;  /* 0x0000e600ff0c7b82 */ /* 0x000e620000000a00 */
[----:B------:R-:W-:Y:S01]  /*0a40*/  MOV R19, RZ ;  /* 0x000000ff00137202 */ /* 0x000fe20000000f00 */
[----:B------:R-:W-:Y:S01]  /*0a50*/  IMAD.MOV.U32 R3, RZ, RZ, RZ ;  /* 0x000000ffff037224 */ /* 0x000fe200078e00ff */
[----:B------:R-:W-:Y:S01]  /*0a60*/  ULOP3.LUT UR7, UR15, 0x7ffffffc, URZ, 0xc0, !UPT ;  /* 0x7ffffffc0f077892 */ /* 0x000fe2000f8ec0ff */
[----:B------:R-:W-:Y:S01]  /*0a70*/  IMAD.MOV.U32 R21, RZ, RZ, 0x1 ;  /* 0x00000001ff157424 */ /* 0x000fe200078e00ff */
[----:B------:R-:W-:Y:S01]  /*0a80*/  MOV R23, UR14 ;  /* 0x0000000e00177c02 */ /* 0x000fe20008000f00 */
[----:B------:R-:W-:Y:S02]  /*0a90*/  USHF.R.S32.HI UR11, URZ, 0x1f, UR14 ;  /* 0x0000001fff0b7899 */ /* 0x000fe4000801140e */
[----:B------:R-:W2:Y:S01]  /*0aa0*/  LDC.64 R14, c[0x0][0x398] ;  /* 0x0000e600ff0e7b82 */ /* 0x000ea20000000a00 */
[----:B------:R-:W-:-:S02]  /*0ab0*/  ULOP3.LUT UR6, UR6, 0x7ffffffc, URZ, 0xc0, !UPT ;  /* 0x7ffffffc06067892 */ /* 0x000fc4000f8ec0ff */
[----:B0-----:R-:W-:-:S04]  /*0ac0*/  UIMAD.WIDE UR4, UR14, 0x4, UR4 ;  /* 0x000000040e0478a5 */ /* 0x001fc8000f8e0204 */
[----:B------:R-:W-:Y:S02]  /*0ad0*/  UIADD3 UR10, UP0, UPT, UR4, 0xc, URZ ;  /* 0x0000000c040a7890 */ /* 0x000fe4000ff1e0ff */
[----:B------:R-:W-:Y:S02]  /*0ae0*/  UIADD3 UR4, UPT, UPT, -UR7, URZ, URZ ;  /* 0x000000ff07047290 */ /* 0x000fe4000fffe1ff */
[----:B------:R-:W-:-:S12]  /*0af0*/  UIADD3.X UR5, UPT, UPT, URZ, UR5, URZ, UP0, !UPT ;  /* 0x00000005ff057290 */ /* 0x000fd800087fe4ff */
.L_x_29:
[----:B01----:R-:W-:-:S05]  /*0b00*/  IMAD.WIDE R16, R23, 0x4, R12 ;  /* 0x0000000417107825 */ /* 0x003fca00078e020c */
[----:B---3--:R-:W3:Y:S01]  /*0b10*/  LDG.E.CONSTANT R27, desc[UR18][R16.64] ;  /* 0x00000012101b7981 */ /* 0x008ee2000c1e9900 */
[----:B------:R-:W-:Y:S01]  /*0b20*/  UIADD3 UR4, UPT, UPT, UR4, 0x4, URZ ;  /* 0x0000000404047890 */ /* 0x000fe2000fffe0ff */
[----:B------:R-:W-:-:S03]  /*0b30*/  VIADD R18, R21, 0xffffffff ;  /* 0xffffffff15127836 */ /* 0x000fc60000000000 */
[----:B------:R-:W-:Y:S01]  /*0b40*/  UISETP.NE.AND UP1, UPT, UR4, URZ, UPT ;  /* 0x000000ff0400728c */ /* 0x000fe2000bf25270 */
[----:B---3--:R-:W-:-:S13]  /*0b50*/  ISETP.GE.AND P0, PT, R27, 0x1, PT ;  /* 0x000000011b00780c */ /* 0x008fda0003f06270 */
[----:B------:R-:W-:Y:S05]  /*0b60*/  @!P0 BRA `(.L_x_21) ;  /* 0x0000000000208947 */ /* 0x000fea0003800000 */
[----:B------:R-:W-:-:S04]  /*0b70*/  ISETP.GE.AND P0, PT, R18, UR9, PT ;  /* 0x0000000912007c0c */ /* 0x000fc8000bf06270 */
[----:B------:R-:W-:-:S13]  /*0b80*/  ISETP.NE.OR P0, PT, R18, R19, P0 ;  /* 0x000000131200720c */ /* 0x000fda0000705670 */
[----:B------:R-:W-:Y:S05]  /*0b90*/  @P0 BRA `(.L_x_22) ;  /* 0x0000000000100947 */ /* 0x000fea0003800000 */
[----:B------:R-:W3:Y:S01]  /*0ba0*/  LDG.E.CONSTANT R25, desc[UR18][R16.64+0x4] ;  /* 0x0000041210197981 */ /* 0x000ee2000c1e9900 */
[----:B------:R-:W-:-:S03]  /*0bb0*/  IMAD.MOV.U32 R19, RZ, RZ, R21 ;  /* 0x000000ffff137224 */ /* 0x000fc600078e0015 */
[----:B------:R0:W-:Y:S04]  /*0bc0*/  STG.E desc[UR18][R4.64], R21 ;  /* 0x0000001504007986 */ /* 0x0001e8000c101912 */
[----:B---3--:R0:W-:Y:S02]  /*0bd0*/  STG.E desc[UR18][R6.64], R25 ;  /* 0x0000001906007986 */ /* 0x0081e4000c101912 */
.L_x_22:
[----:B------:R-:W-:-:S07]  /*0be0*/  FADD R3, R3, 1 ;  /* 0x3f80000003037421 */ /* 0x000fce0000000000 */
.L_x_21:
[----:B------:R-:W3:Y:S01]  /*0bf0*/  LDG.E.CONSTANT R29, desc[UR18][R16.64+0x4] ;  /* 0x00000412101d7981 */ /* 0x000ee2000c1e9900 */
[----:B------:R-:W-:Y:S02]  /*0c00*/  FSETP.NEU.AND P0, PT, R3, 1, PT ;  /* 0x3f8000000300780b */ /* 0x000fe40003f0d000 */
[----:B0-----:R-:W-:-:S11]  /*0c10*/  IADD3 R25, PT, PT, R21, 0x2, RZ ;  /* 0x0000000215197810 */ /* 0x001fd60007ffe0ff */
[----:B------:R0:W-:Y:S04]  /*0c20*/  @!P0 STG.E desc[UR18][R8.64], R18 ;  /* 0x0000001208008986 */ /* 0x0001e8000c101912 */
[----:B------:R0:W-:Y:S01]  /*0c30*/  @!P0 STG.E desc[UR18][R10.64], R27 ;  /* 0x0000001b0a008986 */ /* 0x0001e2000c101912 */
[----:B---3--:R-:W-:-:S13]  /*0c40*/  ISETP.GE.AND P0, PT, R29, 0x1, PT ;  /* 0x000000011d00780c */ /* 0x008fda0003f06270 */
[----:B0-----:R-:W-:Y:S05]  /*0c50*/  @!P0 BRA `(.L_x_23) ;  /* 0x0000000000208947 */ /* 0x001fea0003800000 */
[----:B------:R-:W-:-:S04]  /*0c60*/  ISETP.GE.AND P0, PT, R21, UR9, PT ;  /* 0x0000000915007c0c */ /* 0x000fc8000bf06270 */
[----:B------:R-:W-:-:S13]  /*0c70*/  ISETP.NE.OR P0, PT, R21, R19, P0 ;  /* 0x000000131500720c */ /* 0x000fda0000705670 */
[----:B------:R-:W-:Y:S05]  /*0c80*/  @P0 BRA `(.L_x_24) ;  /* 0x0000000000100947 */ /* 0x000fea0003800000 */
[----:B------:R-:W3:Y:S01]  /*0c90*/  LDG.E.CONSTANT R27, desc[UR18][R16.64+0x8] ;  /* 0x00000812101b7981 */ /* 0x000ee2000c1e9900 */
[----:B------:R-:W-:-:S05]  /*0ca0*/  VIADD R19, R21, 0x1 ;  /* 0x0000000115137836 */ /* 0x000fca0000000000 */
[----:B------:R0:W-:Y:S04]  /*0cb0*/  STG.E desc[UR18][R4.64], R19 ;  /* 0x0000001304007986 */ /* 0x0001e8000c101912 */
[----:B---3--:R0:W-:Y:S02]  /*0cc0*/  STG.E desc[UR18][R6.64], R27 ;  /* 0x0000001b06007986 */ /* 0x0081e4000c101912 */
.L_x_24:
[----:B------:R-:W-:-:S07]  /*0cd0*/  FADD R3, R3, 1 ;  /* 0x3f80000003037421 */ /* 0x000fce0000000000 */
.L_x_23:
[----:B------:R-:W3:Y:S01]  /*0ce0*/  LDG.E.CONSTANT R20, desc[UR18][R16.64+0x8] ;  /* 0x0000081210147981 */ /* 0x000ee2000c1e9900 */
[----:B------:R-:W-:Y:S01]  /*0cf0*/  FSETP.NEU.AND P0, PT, R3, 1, PT ;  /* 0x3f8000000300780b */ /* 0x000fe20003f0d000 */
[----:B------:R-:W-:-:S12]  /*0d00*/  VIADD R18, R21, 0x1 ;  /* 0x0000000115127836 */ /* 0x000fd80000000000 */
[----:B------:R1:W-:Y:S04]  /*0d10*/  @!P0 STG.E desc[UR18][R8.64], R21 ;  /* 0x0000001508008986 */ /* 0x0003e8000c101912 */
[----:B------:R1:W-:Y:S01]  /*0d20*/  @!P0 STG.E desc[UR18][R10.64], R29 ;  /* 0x0000001d0a008986 */ /* 0x0003e2000c101912 */
[----:B---3--:R-:W-:-:S13]  /*0d30*/  ISETP.GE.AND P0, PT, R20, 0x1, PT ;  /* 0x000000011400780c */ /* 0x008fda0003f06270 */
[----:B-1----:R-:W-:Y:S05]  /*0d40*/  @!P0 BRA `(.L_x_25) ;  /* 0x0000000000288947 */ /* 0x002fea0003800000 */
[----:B------:R-:W-:-:S04]  /*0d50*/  ISETP.GE.AND P0, PT, R18, UR9, PT ;  /* 0x0000000912007c0c */ /* 0x000fc8000bf06270 */
[----:B------:R-:W-:-:S13]  /*0d60*/  ISETP.NE.OR P0, PT, R18, R19, P0 ;  /* 0x000000131200720c */ /* 0x000fda0000705670 */
[----:B------:R-:W-:Y:S05]  /*0d70*/  @P0 BRA `(.L_x_26) ;  /* 0x0000000000180947 */ /* 0x000fea0003800000 */
[----:B0-----:R-:W-:Y:S01]  /*0d80*/  IMAD.U32 R27, RZ, RZ, UR5 ;  /* 0x00000005ff1b7e24 */ /* 0x001fe2000f8e00ff */
[----:B------:R-:W-:-:S05]  /*0d90*/  MOV R26, UR10 ;  /* 0x0000000a001a7c02 */ /* 0x000fca0008000f00 */
[----:B------:R-:W3:Y:S01]  /*0da0*/  LDG.E.CONSTANT R27, desc[UR18][R26.64] ;  /* 0x000000121a1b7981 */ /* 0x000ee2000c1e9900 */
[----:B------:R-:W-:-:S03]  /*0db0*/  IMAD.MOV.U32 R19, RZ, RZ, R25 ;  /* 0x000000ffff137224 */ /* 0x000fc600078e0019 */
[----:B------:R1:W-:Y:S04]  /*0dc0*/  STG.E desc[UR18][R4.64], R25 ;  /* 0x0000001904007986 */ /* 0x0003e8000c101912 */
[----:B---3--:R1:W-:Y:S02]  /*0dd0*/  STG.E desc[UR18][R6.64], R27 ;  /* 0x0000001b06007986 */ /* 0x0083e4000c101912 */
.L_x_26:
[----:B------:R-:W-:-:S07]  /*0de0*/  FADD R3, R3, 1 ;  /* 0x3f80000003037421 */ /* 0x000fce0000000000 */
.L_x_25:
[----:B01----:R-:W3:Y:S01]  /*0df0*/  LDG.E.CONSTANT R27, desc[UR18][R16.64+0xc] ;  /* 0x00000c12101b7981 */ /* 0x003ee2000c1e9900 */
[----:B------:R-:W-:-:S13]  /*0e00*/  FSETP.NEU.AND P0, PT, R3, 1, PT ;  /* 0x3f8000000300780b */ /* 0x000fda0003f0d000 */
[----:B------:R0:W-:Y:S04]  /*0e10*/  @!P0 STG.E desc[UR18][R8.64], R18 ;  /* 0x0000001208008986 */ /* 0x0001e8000c101912 */
[----:B------:R0:W-:Y:S01]  /*0e20*/  @!P0 STG.E desc[UR18][R10.64], R20 ;  /* 0x000000140a008986 */ /* 0x0001e2000c101912 */
[----:B---3--:R-:W-:-:S13]  /*0e30*/  ISETP.GE.AND P0, PT, R27, 0x1, PT ;  /* 0x000000011b00780c */ /* 0x008fda0003f06270 */
[----:B0-----:R-:W-:Y:S05]  /*0e40*/  @!P0 BRA `(.L_x_27) ;  /* 0x0000000000308947 */ /* 0x001fea0003800000 */
[----:B------:R-:W-:-:S04]  /*0e50*/  ISETP.GE.AND P0, PT, R25, UR9, PT ;  /* 0x0000000919007c0c */ /* 0x000fc8000bf06270 */
[----:B------:R-:W-:-:S13]  /*0e60*/  ISETP.NE.OR P0, PT, R25, R19, P0 ;  /* 0x000000131900720c */ /* 0x000fda0000705670 */
[----:B------:R-:W-:Y:S05]  /*0e70*/  @P0 BRA `(.L_x_28) ;  /* 0x0000000000200947 */ /* 0x000fea0003800000 */
[----:B------:R-:W-:-:S04]  /*0e80*/  IADD3 R17, P0, PT, R25, UR14, RZ ;  /* 0x0000000e19117c10 */ /* 0x000fc8000ff1e0ff */
[----:B------:R-:W-:Y:S02]  /*0e90*/  LEA.HI.X.SX32 R18, R25, UR11, 0x1, P0 ;  /* 0x0000000b19127c11 */ /* 0x000fe400080f0eff */
[----:B--2---:R-:W-:-:S04]  /*0ea0*/  LEA R16, P0, R17, R14, 0x2 ;  /* 0x0000000e11107211 */ /* 0x004fc800078010ff */
[----:B------:R-:W-:-:S06]  /*0eb0*/  LEA.HI.X R17, R17, R15, R18, 0x2, P0 ;  /* 0x0000000f11117211 */ /* 0x000fcc00000f1412 */
[----:B------:R-:W2:Y:S01]  /*0ec0*/  LDG.E.CONSTANT R17, desc[UR18][R16.64+0x4] ;  /* 0x0000041210117981 */ /* 0x000ea2000c1e9900 */
[----:B------:R-:W-:-:S05]  /*0ed0*/  IADD3 R19, PT, PT, R21, 0x3, RZ ;  /* 0x0000000315137810 */ /* 0x000fca0007ffe0ff */
[----:B------:R0:W-:Y:S04]  /*0ee0*/  STG.E desc[UR18][R4.64], R19 ;  /* 0x0000001304007986 */ /* 0x0001e8000c101912 */
[----:B--2---:R0:W-:Y:S02]  /*0ef0*/  STG.E desc[UR18][R6.64], R17 ;  /* 0x0000001106007986 */ /* 0x0041e4000c101912 */
.L_x_28:
[----:B------:R-:W-:-:S07]  /*0f00*/  FADD R3, R3, 1 ;  /* 0x3f80000003037421 */ /* 0x000fce0000000000 */
.L_x_27:
[----:B------:R-:W-:Y:S01]  /*0f10*/  FSETP.NEU.AND P0, PT, R3, 1, PT ;  /* 0x3f8000000300780b */ /* 0x000fe20003f0d000 */
[----:B------:R-:W-:Y:S01]  /*0f20*/  UIADD3 UR10, UP0, UPT, UR10, 0x10, URZ ;  /* 0x000000100a0a7890 */ /* 0x000fe2000ff1e0ff */
[----:B------:R-:W-:Y:S02]  /*0f30*/  VIADD R21, R21, 0x4 ;  /* 0x0000000415157836 */ /* 0x000fe40000000000 */
[----:B------:R-:W-:Y:S01]  /*0f40*/  VIADD R23, R23, 0x4 ;  /* 0x0000000417177836 */ /* 0x000fe20000000000 */
[----:B------:R-:W-:-:S08]  /*0f50*/  UIADD3.X UR5, UPT, UPT, URZ, UR5, URZ, UP0, !UPT ;  /* 0x00000005ff057290 */ /* 0x000fd000087fe4ff */
[----:B------:R3:W-:Y:S04]  /*0f60*/  @!P0 STG.E desc[UR18][R8.64], R25 ;  /* 0x0000001908008986 */ /* 0x0007e8000c101912 */
[----:B------:R3:W-:Y:S01]  /*0f70*/  @!P0 STG.E desc[UR18][R10.64], R27 ;  /* 0x0000001b0a008986 */ /* 0x0007e2000c101912 */
[----:B------:R-:W-:Y:S05]  /*0f80*/  BRA.U UP1, `(.L_x_29) ;  /* 0xfffffff901dc7547 */ /* 0x000fea000b83ffff */
[----:B--2---:R-:W-:-:S07]  /*0f90*/  MOV R15, UR6 ;  /* 0x00000006000f7c02 */ /* 0x004fce0008000f00 */
.L_x_20:
[----:B------:R-:W-:-:S04]  /*0fa0*/  ULOP3.LUT UR4, UR15, 0x3, URZ, 0xc0, !UPT ;  /* 0x000000030f047892 */ /* 0x000fc8000f8ec0ff */
[----:B------:R-:W-:-:S09]  /*0fb0*/  UISETP.NE.AND UP0, UPT, UR4, URZ, UPT ;  /* 0x000000ff0400728c */ /* 0x000fd2000bf05270 */
[----:B------:R-:W-:Y:S05]  /*0fc0*/  BRA.U !UP0, `(.L_x_19) ;  /* 0x0000000108e47547 */ /* 0x000fea000b800000 */
[----:B------:R-:W1:Y:S01]  /*0fd0*/  LDC.64 R12, c[0x0][0x398] ;  /* 0x0000e600ff0c7b82 */ /* 0x000e620000000a00 */
[----:B0-----:R-:W-:-:S04]  /*0fe0*/  VIADD R17, R15, UR14 ;  /* 0x0000000e0f117c36 */ /* 0x001fc80008000000 */
[----:B-1----:R-:W-:-:S05]  /*0ff0*/  IMAD.WIDE R12, R17, 0x4, R12 ;  /* 0x00000004110c7825 */ /* 0x002fca00078e020c */
[----:B------:R-:W2:Y:S02]  /*1000*/  LDG.E.CONSTANT R21, desc[UR18][R12.64] ;  /* 0x000000120c157981 */ /* 0x000ea4000c1e9900 */
[----:B--2---:R-:W-:-:S13]  /*1010*/  ISETP.GE.AND P0, PT, R21, 0x1, PT ;  /* 0x000000011500780c */ /* 0x004fda0003f06270 */
[----:B------:R-:W-:Y:S05]  /*1020*/  @!P0 BRA `(.L_x_30) ;  /* 0x0000000000208947 */ /* 0x000fea0003800000 */
[----:B------:R-:W-:-:S04]  /*1030*/  ISETP.GE.AND P0, PT, R15, UR9, PT ;  /* 0x000000090f007c0c */ /* 0x000fc8000bf06270 */
[----:B------:R-:W-:-:S13]  /*1040*/  ISETP.NE.OR P0, PT, R15, R19, P0 ;  /* 0x000000130f00720c */ /* 0x000fda0000705670 */
[----:B------:R-:W-:Y:S05]  /*1050*/  @P0 BRA `(.L_x_31) ;  /* 0x0000000000100947 */ /* 0x000fea0003800000 */
[----:B------:R-:W2:Y:S01]  /*1060*/  LDG.E.CONSTANT R17, desc[UR18][R12.64+0x4] ;  /* 0x000004120c117981 */ /* 0x000ea2000c1e9900 */
[----:B------:R-:W-:-:S05]  /*1070*/  VIADD R19, R15, 0x1 ;  /* 0x000000010f137836 */ /* 0x000fca0000000000 */
[----:B------:R0:W-:Y:S04]  /*1080*/  STG.E desc[UR18][R4.64], R19 ;  /* 0x0000001304007986 */ /* 0x0001e8000c101912 */
[----:B--2---:R0:W-:Y:S02]  /*1090*/  STG.E desc[UR18][R6.64], R17 ;  /* 0x0000001106007986 */ /* 0x0041e4000c101912 */
.L_x_31:
[----:B------:R-:W-:-:S07]  /*10a0*/  FADD R3, R3, 1 ;  /* 0x3f80000003037421 */ /* 0x000fce0000000000 */
.L_x_30:
[----:B------:R-:W-:Y:S01]  /*10b0*/  FSETP.NEU.AND P0, PT, R3, 1, PT ;  /* 0x3f8000000300780b */ /* 0x000fe20003f0d000 */
[----:B------:R-:W-:-:S12]  /*10c0*/  UISETP.NE.AND UP0, UPT, UR4, 0x1, UPT ;  /* 0x000000010400788c */ /* 0x000fd8000bf05270 */
[----:B------:R4:W-:Y:S04]  /*10d0*/  @!P0 STG.E desc[UR18][R8.64], R15 ;  /* 0x0000000f08008986 */ /* 0x0009e8000c101912 */
[----:B------:R4:W-:Y:S01]  /*10e0*/  @!P0 STG.E desc[UR18][R10.64], R21 ;  /* 0x000000150a008986 */ /* 0x0009e2000c101912 */
[----:B------:R-:W-:Y:S05]  /*10f0*/  BRA.U !UP0, `(.L_x_19) ;  /* 0x0000000108987547 */ /* 0x000fea000b800000 */
[----:B----4-:R-:W2:Y:S01]  /*1100*/  LDG.E.CONSTANT R21, desc[UR18][R12.64+0x4] ;  /* 0x000004120c157981 */ /* 0x010ea2000c1e9900 */
[----:B------:R-:W-:Y:S02]  /*1110*/  IADD3 R14, PT, PT, R15, 0x1, RZ ;  /* 0x000000010f0e7810 */ /* 0x000fe40007ffe0ff */
[----:B--2---:R-:W-:-:S13]  /*1120*/  ISETP.GE.AND P0, PT, R21, 0x1, PT ;  /* 0x000000011500780c */ /* 0x004fda0003f06270 */
[----:B------:R-:W-:Y:S05]  /*1130*/  @!P0 BRA `(.L_x_32) ;  /* 0x0000000000208947 */ /* 0x000fea0003800000 */
[----:B------:R-:W-:-:S04]  /*1140*/  ISETP.GE.AND P0, PT, R14, UR9, PT ;  /* 0x000000090e007c0c */ /* 0x000fc8000bf06270 */
[----:B------:R-:W-:-:S13]  /*1150*/  ISETP.NE.OR P0, PT, R14, R19, P0 ;  /* 0x000000130e00720c */ /* 0x000fda0000705670 */
[----:B------:R-:W-:Y:S05]  /*1160*/  @P0 BRA `(.L_x_33) ;  /* 0x0000000000100947 */ /* 0x000fea0003800000 */
[----:B0-----:R-:W2:Y:S01]  /*1170*/  LDG.E.CONSTANT R17, desc[UR18][R12.64+0x8] ;  /* 0x000008120c117981 */ /* 0x001ea2000c1e9900 */
[----:B------:R-:W-:-:S05]  /*1180*/  VIADD R19, R15, 0x2 ;  /* 0x000000020f137836 */ /* 0x000fca0000000000 */
[----:B------:R1:W-:Y:S04]  /*1190*/  STG.E desc[UR18][R4.64], R19 ;  /* 0x0000001304007986 */ /* 0x0003e8000c101912 */
[----:B--2---:R1:W-:Y:S02]  /*11a0*/  STG.E desc[UR18][R6.64], R17 ;  /* 0x0000001106007986 */ /* 0x0043e4000c101912 */
.L_x_33:
[----:B------:R-:W-:-:S07]  /*11b0*/  FADD R3, R3, 1 ;  /* 0x3f80000003037421 */ /* 0x000fce0000000000 */
.L_x_32:
[----:B------:R-:W-:Y:S01]  /*11c0*/  FSETP.NEU.AND P0, PT, R3, 1, PT ;  /* 0x3f8000000300780b */ /* 0x000fe20003f0d000 */
[----:B------:R-:W-:-:S12]  /*11d0*/  UISETP.NE.AND UP0, UPT, UR4, 0x2, UPT ;  /* 0x000000020400788c */ /* 0x000fd8000bf05270 */
[----:B------:R2:W-:Y:S04]  /*11e0*/  @!P0 STG.E desc[UR18][R8.64], R14 ;  /* 0x0000000e08008986 */ /* 0x0005e8000c101912 */
[----:B------:R2:W-:Y:S01]  /*11f0*/  @!P0 STG.E desc[UR18][R10.64], R21 ;  /* 0x000000150a008986 */ /* 0x0005e2000c101912 */
[----:B------:R-:W-:Y:S05]  /*1200*/  BRA.U !UP0, `(.L_x_19) ;  /* 0x0000000108547547 */ /* 0x000fea000b800000 */
[----:B01----:R-:W4:Y:S01]  /*1210*/  LDG.E.CONSTANT R17, desc[UR18][R12.64+0x8] ;  /* 0x000008120c117981 */ /* 0x003f22000c1e9900 */
[----:B------:R-:W-:Y:S01]  /*1220*/  VIADD R16, R15, 0x2 ;  /* 0x000000020f107836 */ /* 0x000fe20000000000 */
[----:B----4-:R-:W-:-:S13]  /*1230*/  ISETP.GE.AND P0, PT, R17, 0x1, PT ;  /* 0x000000011100780c */ /* 0x010fda0003f06270 */
[----:B------:R-:W-:Y:S05]  /*1240*/  @!P0 BRA `(.L_x_34) ;  /* 0x0000000000388947 */ /* 0x000fea0003800000 */
[----:B------:R-:W-:-:S04]  /*1250*/  ISETP.GE.AND P0, PT, R16, UR9, PT ;  /* 0x0000000910007c0c */ /* 0x000fc8000bf06270 */
[----:B------:R-:W-:-:S13]  /*1260*/  ISETP.NE.OR P0, PT, R16, R19, P0 ;  /* 0x000000131000720c */ /* 0x000fda0000705670 */
[----:B------:R-:W-:Y:S05]  /*1270*/  @P0 BRA `(.L_x_35) ;  /* 0x0000000000280947 */ /* 0x000fea0003800000 */
[----:B------:R-:W0:Y:S01]  /*1280*/  LDC.64 R18, c[0x0][0x398] ;  /* 0x0000e600ff127b82 */ /* 0x000e220000000a00 */
[----:B------:R-:W-:Y:S02]  /*1290*/  USHF.R.S32.HI UR4, URZ, 0x1f, UR14 ;  /* 0x0000001fff047899 */ /* 0x000fe4000801140e */
[----:B------:R-:W-:-:S04]  /*12a0*/  IADD3 R13, P0, PT, R16, UR14, RZ ;  /* 0x0000000e100d7c10 */ /* 0x000fc8000ff1e0ff */
[----:B--2---:R-:W-:Y:S02]  /*12b0*/  LEA.HI.X.SX32 R14, R16, UR4, 0x1, P0 ;  /* 0x00000004100e7c11 */ /* 0x004fe400080f0eff */
[----:B0-----:R-:W-:-:S04]  /*12c0*/  LEA R12, P0, R13, R18, 0x2 ;  /* 0x000000120d0c7211 */ /* 0x001fc800078010ff */
[----:B------:R-:W-:-:S06]  /*12d0*/  LEA.HI.X R13, R13, R19, R14, 0x2, P0 ;  /* 0x000000130d0d7211 */ /* 0x000fcc00000f140e */
[----:B------:R-:W2:Y:S01]  /*12e0*/  LDG.E.CONSTANT R13, desc[UR18][R12.64+0x4] ;  /* 0x000004120c0d7981 */ /* 0x000ea2000c1e9900 */
[----:B------:R-:W-:-:S05]  /*12f0*/  IADD3 R15, PT, PT, R15, 0x3, RZ ;  /* 0x000000030f0f7810 */ /* 0x000fca0007ffe0ff */
[----:B------:R0:W-:Y:S04]  /*1300*/  STG.E desc[UR18][R4.64], R15 ;  /* 0x0000000f04007986 */ /* 0x0001e8000c101912 */
[----:B--2---:R0:W-:Y:S02]  /*1310*/  STG.E desc[UR18][R6.64], R13 ;  /* 0x0000000d06007986 */ /* 0x0041e4000c101912 */
.L_x_35:
[----:B------:R-:W-:-:S07]  /*1320*/  FADD R3, R3, 1 ;  /* 0x3f80000003037421 */ /* 0x000fce0000000000 */
.L_x_34:
[----:B------:R-:W-:-:S13]  /*1330*/  FSETP.NEU.AND P0, PT, R3, 1, PT ;  /* 0x3f8000000300780b */ /* 0x000fda0003f0d000 */
[----:B------:R1:W-:Y:S04]  /*1340*/  @!P0 STG.E desc[UR18][R8.64], R16 ;  /* 0x0000001008008986 */ /* 0x0003e8000c101912 */
[----:B------:R1:W-:Y:S02]  /*1350*/  @!P0 STG.E desc[UR18][R10.64], R17 ;  /* 0x000000110a008986 */ /* 0x0003e4000c101912 */
.L_x_19:
[----:B------:R-:W5:Y:S01]  /*1360*/  S2UR UR5, SR_CgaCtaId ;  /* 0x00000000000579c3 */ /* 0x000f620000008800 */
[----:B------:R-:W-:-:S07]  /*1370*/  UMOV UR4, 0x400 ;  /* 0x0000040000047882 */ /* 0x000fce0000000000 */
[----:B01----:R-:W0:Y:S01]  /*1380*/  LDC.64 R4, c[0x0][0x3c0] ;  /* 0x0000f000ff047b82 */ /* 0x003e220000000a00 */
[----:B-----5:R-:W-:-:S09]  /*1390*/  ULEA UR4, UR5, UR4, 0x18 ;  /* 0x0000000405047291 */ /* 0x020fd2000f8ec0ff */
[----:B0-----:R0:W-:Y:S03]  /*13a0*/  STS.64 [UR4+0xb000], R4 ;  /* 0x00b00004ff007988 */ /* 0x0011e60008000a04 */
.L_x_18:
[----:B------:R-:W-:Y:S05]  /*13b0*/  BSYNC.RECONVERGENT B0 ;  /* 0x0000000000007941 */ /* 0x000fea0003800200 */
.L_x_17:
[----:B------:R-:W5:Y:S01]  /*13c0*/  LDCU UR10, c[0x0][0x384] ;  /* 0x00007080ff0a77ac */ /* 0x000f620008000800 */
[----:B------:R-:W-:Y:S01]  /*13d0*/  BSSY.RECONVERGENT B0, `(.L_x_36) ;  /* 0x0000010000007945 */ /* 0x000fe20003800200 */
[----:B-----5:R-:W-:-:S13]  /*13e0*/  ISETP.GE.AND P0, PT, R2, UR10, PT ;  /* 0x0000000a02007c0c */ /* 0x020fda000bf06270 */
[----:B------:R-:W-:Y:S05]  /*13f0*/  @P0 BRA `(.L_x_37) ;  /* 0x0000000000340947 */ /* 0x000fea0003800000 */
[----:B01234-:R-:W0:Y:S01]  /*1400*/  LDC.64 R8, c[0x0][0x3a0] ;  /* 0x0000e800ff087b82 */ /* 0x01fe220000000a00 */
[----:B------:R-:W-:Y:S02]  /*1410*/  IMAD.MOV.U32 R3, RZ, RZ, R2 ;  /* 0x000000ffff037224 */ /* 0x000fe400078e0002 */
[----:B------:R-:W-:-:S05]  /*1420*/  IMAD.MOV.U32 R13, RZ, RZ, 0x7e967699 ;  /* 0x7e967699ff0d7424 */ /* 0x000fca00078e00ff */
[----:B------:R-:W1:Y:S02]  /*1430*/  LDC.64 R10, c[0x0][0x3a8] ;  /* 0x0000ea00ff0a7b82 */ /* 0x000e640000000a00 */
.L_x_38:
[----:B0-----:R-:W-:-:S05]  /*1440*/  MOV R4, UR10 ;  /* 0x0000000a00047c02 */ /* 0x001fca0008000f00 */
[----:B------:R-:W-:Y:S02]  /*1450*/  IMAD R7, R4, UR12, R3 ;  /* 0x0000000c04077c24 */ /* 0x000fe4000f8e0203 */
[----:B------:R-:W-:Y:S02]  /*1460*/  VIADD R3, R3, UR21 ;  /* 0x0000001503037c36 */ /* 0x000fe40008000000 */
[----:B0-----:R-:W-:-:S03]  /*1470*/  IMAD.WIDE.U32 R4, R7, 0x4, R8 ;  /* 0x0000000407047825 */ /* 0x001fc600078e0008 */
[----:B------:R-:W-:Y:S01]  /*1480*/  ISETP.GE.AND P0, PT, R3, UR10, PT ;  /* 0x0000000a03007c0c */ /* 0x000fe2000bf06270 */
[----:B-1----:R-:W-:Y:S01]  /*1490*/  IMAD.WIDE.U32 R6, R7, 0x4, R10 ;  /* 0x0000000407067825 */ /* 0x002fe200078e000a */
[----:B------:R0:W-:Y:S04]  /*14a0*/  STG.E desc[UR18][R4.64], R13 ;  /* 0x0000000d04007986 */ /* 0x0001e8000c101912 */
[----:B------:R0:W-:Y:S07]  /*14b0*/  STG.E desc[UR18][R6.64], R13 ;  /* 0x0000000d06007986 */ /* 0x0001ee000c101912 */
[----:B------:R-:W-:Y:S05]  /*14c0*/  @!P0 BRA `(.L_x_38) ;  /* 0xfffffffc00dc8947 */ /* 0x000fea000383ffff */
.L_x_37:
[----:B------:R-:W-:Y:S05]  /*14d0*/  BSYNC.RECONVERGENT B0 ;  /* 0x0000000000007941 */ /* 0x000fea0003800200 */
.L_x_36:
[----:B------:R-:W5:Y:S02]  /*14e0*/  LDCU UR4, c[0x0][0x388] ;  /* 0x00007100ff0477ac */ /* 0x000f640008000800 */
[----:B-----5:R-:W-:Y:S01]  /*14f0*/  UISETP.NE.AND UP0, UPT, UR4, 0x1, UPT ;  /* 0x000000010400788c */ /* 0x020fe2000bf05270 */
[----:B------:R-:W-:Y:S08]  /*1500*/  BAR.SYNC.DEFER_BLOCKING 0x0 ;  /* 0x0000000000007b1d */ /* 0x000ff00000010000 */
[----:B------:R-:W-:Y:S05]  /*1510*/  BRA.U !UP0, `(.L_x_39) ;  /* 0x0000000d08007547 */ /* 0x000fea000b800000 */
[----:B------:R-:W0:Y:S01]  /*1520*/  LDCU.64 UR6, c[0x0][0x3b0] ;  /* 0x00007600ff0677ac */ /* 0x000e220008000a00 */
[----:B------:R-:W-:-:S04]  /*1530*/  UIMAD UR5, UR8, UR4, URZ ;  /* 0x00000004080572a4 */ /* 0x000fc8000f8e02ff */
[----:B------:R-:W-:-:S04]  /*1540*/  USHF.L.U32 UR15, UR5, 0x1, URZ ;  /* 0x00000001050f7899 */ /* 0x000fc800080006ff */
[----:B0-----:R-:W-:-:S04]  /*1550*/  UIMAD.WIDE UR6, UR15, 0x4, UR6 ;  /* 0x000000040f0678a5 */ /* 0x001fc8000f8e0206 */
[----:B------:R-:W-:Y:S02]  /*1560*/  UIMAD.WIDE.U32 UR4, UR4, 0x4, UR6 ;  /* 0x00000004040478a5 */ /* 0x000fe4000f8e0006 */
[----:B-1----:R-:W-:Y:S01]  /*1570*/  IMAD.U32 R6, RZ, RZ, UR6 ;  /* 0x00000006ff067e24 */ /* 0x002fe2000f8e00ff */
[----:B------:R-:W-:-:S03]  /*1580*/  MOV R7, UR7 ;  /* 0x0000000700077c02 */ /* 0x000fc60008000f00 */
[----:B------:R-:W-:Y:S02]  /*1590*/  IMAD.U32 R4, RZ, RZ, UR4 ;  /* 0x00000004ff047e24 */ /* 0x000fe4000f8e00ff */
[----:B------:R-:W-:Y:S01]  /*15a0*/  IMAD.U32 R5, RZ, RZ, UR5 ;  /* 0x00000005ff057e24 */ /* 0x000fe2000f8e00ff */
[----:B------:R0:W5:Y:S04]  /*15b0*/  LDG.E R3, desc[UR18][R6.64] ;  /* 0x0000001206037981 */ /* 0x000168000c1e1900 */
[----:B------:R0:W5:Y:S01]  /*15c0*/  LDG.E R4, desc[UR18][R4.64] ;  /* 0x0000001204047981 */ /* 0x000162000c1e1900 */
[----:B------:R-:W-:Y:S01]  /*15d0*/  UIMAD UR16, UR8, UR10, URZ ;  /* 0x0000000a081072a4 */ /* 0x000fe2000f8e02ff */
[----:B------:R-:W-:-:S03]  /*15e0*/  UMOV UR17, 0x1 ;  /* 0x0000000100117882 */ /* 0x000fc60000000000 */
[----:B------:R-:W-:-:S12]  /*15f0*/  UIMAD UR23, UR16, 0x3, URZ ;  /* 0x00000003101778a4 */ /* 0x000fd8000f8e02ff */
.L_x_47:
[----:B------:R-:W1:Y:S01]  /*1600*/  LDCU UR4, c[0x0][0x384] ;  /* 0x00007080ff0477ac */ /* 0x000e620008000800 */
[----:B--2---:R-:W2:Y:S01]  /*1610*/  LDC.64 R16, c[0x0][0x390] ;  /* 0x0000e400ff107b82 */ /* 0x004ea20000000a00 */
[----:B0-----:R-:W-:Y:S02]  /*1620*/  HFMA2 R6, -RZ, RZ, 0, 1.78813934326171875e-07 ;  /* 0x00000003ff067431 */ /* 0x001fe400000001ff */
[----:B------:R-:W-:Y:S01]  /*1630*/  IMAD.MOV.U32 R5, RZ, RZ, 0x3 ;  /* 0x00000003ff057424 */ /* 0x000fe200078e00ff */
[----:B------:R-:W-:Y:S01]  /*1640*/  BSSY.RECONVERGENT B0, `(.L_x_40) ;  /* 0x0000054000007945 */ /* 0x000fe20003800200 */
[----:B------:R-:W-:Y:S01]  /*1650*/  IMAD.MOV.U32 R23, RZ, RZ, -0x40800000 ;  /* 0xbf800000ff177424 */ /* 0x000fe200078e00ff */
[----:B------:R-:W-:Y:S01]  /*1660*/  MOV R24, RZ ;  /* 0x000000ff00187202 */ /* 0x000fe20000000f00 */
[----:B----45:R-:W-:Y:S02]  /*1670*/  IMAD R15, R3, R6, UR23 ;  /* 0x00000017030f7e24 */ /* 0x030fe4000f8e0206 */
[----:B------:R-:W-:-:S02]  /*1680*/  IMAD R3, R4, R5, UR23 ;  /* 0x0000001704037e24 */ /* 0x000fc4000f8e0205 */
[----:B------:R-:W-:Y:S01]  /*1690*/  IMAD.MOV.U32 R4, RZ, RZ, RZ ;  /* 0x000000ffff047224 */ /* 0x000fe200078e00ff */
[----:B-1----:R-:W-:Y:S01]  /*16a0*/  ISETP.GE.AND P0, PT, R2, UR4, PT ;  /* 0x0000000402007c0c */ /* 0x002fe2000bf06270 */
[----:B--2---:R-:W-:-:S04]  /*16b0*/  IMAD.WIDE R14, R15, 0x4, R16 ;  /* 0x000000040f0e7825 */ /* 0x004fc800078e0210 */
[----:B------:R-:W-:-:S04]  /*16c0*/  IMAD.WIDE R16, R3, 0x4, R16 ;  /* 0x0000000403107825 */ /* 0x000fc800078e0210 */
[----:B------:R-:W-:-:S04]  /*16d0*/  IMAD.MOV.U32 R3, RZ, RZ, -0x40800000 ;  /* 0xbf800000ff037424 */ /* 0x000fc800078e00ff */
[----:B------:R-:W-:Y:S05]  /*16e0*/  @P0 BRA `(.L_x_41) ;  /* 0x0000000400240947 */ /* 0x000fea0003800000 */
[----:B------:R0:W5:Y:S04]  /*16f0*/  LDG.E.CONSTANT R6, desc[UR18][R14.64] ;  /* 0x000000120e067981 */ /* 0x000168000c1e9900 */
[----:B------:R0:W5:Y:S04]  /*1700*/  LDG.E.CONSTANT R7, desc[UR18][R14.64+0x4] ;  /* 0x000004120e077981 */ /* 0x000168000c1e9900 */
[----:B---3--:R0:W5:Y:S04]  /*1710*/  LDG.E.CONSTANT R8, desc[UR18][R14.64+0x8] ;  /* 0x000008120e087981 */ /* 0x008168000c1e9900 */
[----:B------:R0:W5:Y:S04]  /*1720*/  LDG.E.CONSTANT R9, desc[UR18][R16.64] ;  /* 0x0000001210097981 */ /* 0x000168000c1e9900 */
[----:B------:R0:W5:Y:S04]  /*1730*/  LDG.E.CONSTANT R10, desc[UR18][R16.64+0x4] ;  /* 0x00000412100a7981 */ /* 0x000168000c1e9900 */
[----:B------:R0:W5:Y:S01]  /*1740*/  LDG.E.CONSTANT R11, desc[UR18][R16.64+0x8] ;  /* 0x00000812100b7981 */ /* 0x000162000c1e9900 */
[----:B------:R-:W1:Y:S01]  /*1750*/  S2UR UR5, SR_CgaCtaId ;  /* 0x00000000000579c3 */ /* 0x000e620000008800 */
[----:B------:R-:W-:Y:S01]  /*1760*/  UMOV UR4, 0x400 ;  /* 0x0000040000047882 */ /* 0x000fe20000000000 */
[----:B------:R-:W-:Y:S01]  /*1770*/  MOV R4, RZ ;  /* 0x000000ff00047202 */ /* 0x000fe20000000f00 */
[----:B------:R-:W-:Y:S01]  /*1780*/  IMAD.MOV.U32 R3, RZ, RZ, -0x40800000 ;  /* 0xbf800000ff037424 */ /* 0x000fe200078e00ff */
[----:B------:R-:W-:Y:S01]  /*1790*/  MOV R23, 0xbf800000 ;  /* 0xbf80000000177802 */ /* 0x000fe20000000f00 */
[----:B------:R-:W-:-:S02]  /*17a0*/  IMAD.MOV.U32 R5, RZ, RZ, R2 ;  /* 0x000000ffff057224 */ /* 0x000fc400078e0002 */
[----:B------:R-:W-:Y:S01]  /*17b0*/  IMAD.MOV.U32 R24, RZ, RZ, RZ ;  /* 0x000000ffff187224 */ /* 0x000fe200078e00ff */
[----:B-1----:R-:W-:-:S09]  /*17c0*/  ULEA UR4, UR5, UR4, 0x18 ;  /* 0x0000000405047291 */ /* 0x002fd2000f8ec0ff */
[----:B0-----:R-:W1:Y:S03]  /*17d0*/  LDS.64 R12, [UR4+0xb000] ;  /* 0x00b00004ff0c7984 */ /* 0x001e660008000a00 */
.L_x_42:
[C---:B------:R-:W-:Y:S01]  /*17e0*/  ISETP.GT.AND P0, PT, R5.reuse, 0xbff, PT ;  /* 0x00000bff0500780c */ /* 0x040fe20003f04270 */
[----:B------:R-:W0:Y:S01]  /*17f0*/  LDC.64 R20, c[0x0][0x398] ;  /* 0x0000e600ff147b82 */ /* 0x000e220000000a00 */
[----:B------:R-:W-:Y:S02]  /*1800*/  HFMA2 R16, -RZ, RZ, 0, 1.78813934326171875e-07 ;  /* 0x00000003ff107431 */ /* 0x000fe400000001ff */
[----:B------:R-:W-:-:S05]  /*1810*/  VIADD R19, R5, UR16 ;  /* 0x0000001005137c36 */ /* 0x000fca0008000000 */
[----:B------:R-:W2:Y:S04]  /*1820*/  LDC R26, c[0x0][0x384] ;  /* 0x0000e100ff1a7b82 */ /* 0x000ea80000000800 */
[----:B------:R-:W3:Y:S01]  /*1830*/  @!P0 S2R R15, SR_CgaCtaId ;  /* 0x00000000000f8919 */ /* 0x000ee20000008800 */
[----:B------:R-:W-:Y:S01]  /*1840*/  @!P0 MOV R14, 0x400 ;  /* 0x00000400000e8802 */ /* 0x000fe20000000f00 */
[----:B------:R-:W-:-:S04]  /*1850*/  @P0 IMAD R17, R5, R16, UR23 ;  /* 0x0000001705110e24 */ /* 0x000fc8000f8e0210 */
[----:B------:R-:W-:Y:S02]  /*1860*/  @!P0 VIADD R14, R14, 0x2000 ;  /* 0x000020000e0e8836 */ /* 0x000fe40000000000 */
[----:B0-----:R-:W-:Y:S02]  /*1870*/  IMAD.WIDE R20, R19, 0x4, R20 ;  /* 0x0000000413147825 */ /* 0x001fe400078e0214 */
[----:B------:R-:W0:Y:S04]  /*1880*/  LDC.64 R18, c[0x0][0x3a8] ;  /* 0x0000ea00ff127b82 */ /* 0x000e280000000a00 */
[----:B------:R-:W4:Y:S01]  /*1890*/  LDG.E.CONSTANT R20, desc[UR18][R20.64] ;  /* 0x0000001214147981 */ /* 0x000f22000c1e9900 */
[----:B---3--:R-:W-:-:S05]  /*18a0*/  @!P0 LEA R14, R15, R14, 0x18 ;  /* 0x0000000e0f0e8211 */ /* 0x008fca00078ec0ff */
[----:B------:R-:W-:Y:S02]  /*18b0*/  @!P0 IMAD R28, R5, 0xc, R14 ;  /* 0x0000000c051c8824 */ /* 0x000fe400078e020e */
[----:B------:R-:W3:Y:S03]  /*18c0*/  @P0 LDC.64 R14, c[0x0][0x390] ;  /* 0x0000e400ff0e0b82 */ /* 0x000ee60000000a00 */
[----:B------:R-:W1:Y:S04]  /*18d0*/  @!P0 LDS R25, [R28+0x4] ;  /* 0x000004001c198984 */ /* 0x000e680000000800 */
[----:B------:R-:W1:Y:S04]  /*18e0*/  @!P0 LDS R22, [R28] ;  /* 0x000000001c168984 */ /* 0x000e680000000800 */
[----:B------:R1:W1:Y:S01]  /*18f0*/  @!P0 LDS R27, [R28+0x8] ;  /* 0x000008001c1b8984 */ /* 0x0002620000000800 */
[----:B---3--:R-:W-:-:S02]  /*1900*/  @P0 IMAD.WIDE R14, R17, 0x4, R14 ;  /* 0x00000004110e0825 */ /* 0x008fc400078e020e */
[----:B------:R-:W3:Y:S03]  /*1910*/  LDC.64 R16, c[0x0][0x3a0] ;  /* 0x0000e800ff107b82 */ /* 0x000ee60000000a00 */
[----:B------:R-:W1:Y:S04]  /*1920*/  @P0 LDG.E.CONSTANT R25, desc[UR18][R14.64+0x4] ;  /* 0x000004120e190981 */ /* 0x000e68000c1e9900 */
[----:B------:R-:W4:Y:S04]  /*1930*/  @P0 LDG.E.CONSTANT R22, desc[UR18][R14.64] ;  /* 0x000000120e160981 */ /* 0x000f28000c1e9900 */
[----:B------:R-:W4:Y:S01]  /*1940*/  @P0 LDG.E.CONSTANT R27, desc[UR18][R14.64+0x8] ;  /* 0x000008120e1b0981 */ /* 0x000f22000c1e9900 */
[----:B--2---:R-:W-:-:S04]  /*1950*/  IMAD R29, R26, UR13, R5 ;  /* 0x0000000d1a1d7c24 */ /* 0x004fc8000f8e0205 */
[----:B---3--:R-:W-:-:S04]  /*1960*/  IMAD.WIDE.U32 R16, R29, 0x4, R16 ;  /* 0x000000041d107825 */ /* 0x008fc800078e0010 */
[----:B0-----:R-:W-:Y:S01]  /*1970*/  IMAD.WIDE.U32 R18, R29, 0x4, R18 ;  /* 0x000000041d127825 */ /* 0x001fe200078e0012 */
[----:B----4-:R-:W-:-:S03]  /*1980*/  ISETP.GT.AND P0, PT, R20, RZ, PT ;  /* 0x000000ff1400720c */ /* 0x010fc60003f04270 */
[----:B-1---5:R-:W-:-:S04]  /*1990*/  FADD R20, -R7, R25 ;  /* 0x0000001907147221 */ /* 0x022fc80000000100 */
[----:B------:R-:W-:Y:S01]  /*19a0*/  FMUL R21, R20, R20 ;  /* 0x0000001414157220 */ /* 0x000fe20000400000 */
[--C-:B------:R-:W-:Y:S01]  /*19b0*/  FADD R28, -R6, R22.reuse ;  /* 0x00000016061c7221 */ /* 0x100fe20000000100 */
[----:B------:R-:W2:Y:S03]  /*19c0*/  LDG.E R20, desc[UR18][R16.64] ;  /* 0x0000001210147981 */ /* 0x000ea6000c1e1900 */
[----:B------:R-:W-:Y:S02]  /*19d0*/  FFMA R28, R28, R28, R21 ;  /* 0x0000001c1c1c7223 */ /* 0x000fe40000000015 */
[----:B------:R-:W3:Y:S01]  /*19e0*/  LDG.E R21, desc[UR18][R18.64] ;  /* 0x0000001212157981 */ /* 0x000ee2000c1e1900 */
[----:B------:R-:W-:Y:S01]  /*19f0*/  FADD R25, -R10, R25 ;  /* 0x000000190a197221 */ /* 0x000fe20000000100 */
[----:B------:R-:W-:-:S03]  /*1a00*/  FADD R22, -R9, R22 ;  /* 0x0000001609167221 */ /* 0x000fc60000000100 */
[----:B------:R-:W-:Y:S01]  /*1a10*/  FMUL R25, R25, R25 ;  /* 0x0000001919197220 */ /* 0x000fe20000400000 */
[--C-:B------:R-:W-:Y:S01]  /*1a20*/  FADD R15, -R8, R27.reuse ;  /* 0x0000001b080f7221 */ /* 0x100fe20000000100 */
[----:B------:R-:W-:Y:S02]  /*1a30*/  FADD R14, -R11, R27 ;  /* 0x0000001b0b0e7221 */ /* 0x000fe40000000100 */
[----:B------:R-:W-:Y:S01]  /*1a40*/  FFMA R25, R22, R22, R25 ;  /* 0x0000001616197223 */ /* 0x000fe20000000019 */
[----:B------:R-:W-:-:S03]  /*1a50*/  FFMA R15, R15, R15, R28 ;  /* 0x0000000f0f0f7223 */ /* 0x000fc6000000001c */
[----:B------:R-:W-:Y:S01]  /*1a60*/  FFMA R14, R14, R14, R25 ;  /* 0x0000000e0e0e7223 */ /* 0x000fe20000000019 */
[----:B------:R-:W-:-:S03]  /*1a70*/  @P0 FMUL R15, R12, R15 ;  /* 0x0000000f0c0f0220 */ /* 0x000fc60000400000 */
[----:B------:R-:W-:Y:S02]  /*1a80*/  @P0 FMUL R14, R14, R13 ;  /* 0x0000000d0e0e0220 */ /* 0x000fe40000400000 */
[----:B--2---:R-:W-:-:S03]  /*1a90*/  FMNMX R15, R20, R15, PT ;  /* 0x0000000f140f7209 */ /* 0x004fc60003800000 */
[----:B---3--:R-:W-:Y:S02]  /*1aa0*/  FMNMX R14, R21, R14, PT ;  /* 0x0000000e150e7209 */ /* 0x008fe40003800000 */
[----:B------:R-:W-:Y:S02]  /*1ab0*/  FSETP.NEU.AND P0, PT, R15, R20, PT ;  /* 0x000000140f00720b */ /* 0x000fe40003f0d000 */
[----:B------:R-:W-:-:S11]  /*1ac0*/  FSETP.NEU.AND P1, PT, R14, R21, PT ;  /* 0x000000150e00720b */ /* 0x000fd60003f2d000 */
[----:B------:R0:W-:Y:S01]  /*1ad0*/  @P0 STG.E desc[UR18][R16.64], R15 ;  /* 0x0000000f10000986 */ /* 0x0001e2000c101912 */
[----:B------:R-:W-:-:S03]  /*1ae0*/  FSETP.GT.AND P0, PT, R15, R23, PT ;  /* 0x000000170f00720b */ /* 0x000fc60003f04000 */
[----:B------:R0:W-:Y:S01]  /*1af0*/  @P1 STG.E desc[UR18][R18.64], R14 ;  /* 0x0000000e12001986 */ /* 0x0001e2000c101912 */
[----:B------:R-:W-:Y:S02]  /*1b00*/  FSETP.GT.AND P1, PT, R14, R3, PT ;  /* 0x000000030e00720b */ /* 0x000fe40003f24000 */
[C---:B------:R-:W-:Y:S02]  /*1b10*/  SEL R24, R5.reuse, R24, P0 ;  /* 0x0000001805187207 */ /* 0x040fe40000000000 */
[C---:B------:R-:W-:Y:S01]  /*1b20*/  SEL R4, R5.reuse, R4, P1 ;  /* 0x0000000405047207 */ /* 0x040fe20000800000 */
[----:B------:R-:W-:-:S05]  /*1b30*/  VIADD R5, R5, UR21 ;  /* 0x0000001505057c36 */ /* 0x000fca0008000000 */
[----:B------:R-:W-:Y:S02]  /*1b40*/  ISETP.GE.AND P2, PT, R5, R26, PT ;  /* 0x0000001a0500720c */ /* 0x000fe40003f46270 */
[----:B------:R-:W-:Y:S02]  /*1b50*/  FSEL R23, R15, R23, P0 ;  /* 0x000000170f177208 */ /* 0x000fe40000000000 */
[----:B------:R-:W-:-:S09]  /*1b60*/  FSEL R3, R14, R3, P1 ;  /* 0x000000030e037208 */ /* 0x000fd20000800000 */
[----:B0-----:R-:W-:Y:S05]  /*1b70*/  @!P2 BRA `(.L_x_42) ;  /* 0xfffffffc0018a947 */ /* 0x001fea000383ffff */
.L_x_41:
[----:B------:R-:W-:Y:S05]  /*1b80*/  BSYNC.RECONVERGENT B0 ;  /* 0x0000000000007941 */ /* 0x000fea0003800200 */
.L_x_40:
[----:B------:R-:W0:Y:S01]  /*1b90*/  S2UR UR14, SR_CgaCtaId ;  /* 0x00000000000e79c3 */ /* 0x000e220000008800 */
[----:B------:R-:W1:Y:S01]  /*1ba0*/  S2R R13, SR_TID.X ;  /* 0x00000000000d7919 */ /* 0x000e620000002100 */
[----:B------:R-:W-:Y:S01]  /*1bb0*/  UMOV UR11, 0x400 ;  /* 0x00000400000b7882 */ /* 0x000fe20000000000 */
[----:B------:R-:W-:Y:S02]  /*1bc0*/  UISETP.GE.U32.AND UP0, UPT, UR21, 0x2, UPT ;  /* 0x000000021500788c */ /* 0x000fe4000bf06070 */
[----:B------:R-:W-:Y:S02]  /*1bd0*/  UIADD3 UR4, UPT, UPT, UR11, 0x800, URZ ;  /* 0x000008000b047890 */ /* 0x000fe4000fffe0ff */
[----:B------:R-:W-:Y:S02]  /*1be0*/  UIADD3 UR10, UPT, UPT, UR11, 0x1000, URZ ;  /* 0x000010000b0a7890 */ /* 0x000fe4000fffe0ff */
[----:B0-----:R-:W-:Y:S02]  /*1bf0*/  ULEA UR24, UR14, UR11, 0x18 ;  /* 0x0000000b0e187291 */ /* 0x001fe4000f8ec0ff */
[----:B------:R-:W-:-:S02]  /*1c00*/  UIADD3 UR11, UPT, UPT, UR11, 0x1800, URZ ;  /* 0x000018000b0b7890 */ /* 0x000fc4000fffe0ff */
[----:B------:R-:W-:Y:S02]  /*1c10*/  ULEA UR5, UR14, UR4, 0x18 ;  /* 0x000000040e057291 */ /* 0x000fe4000f8ec0ff */
[----:B------:R-:W-:Y:S02]  /*1c20*/  ULEA UR10, UR14, UR10, 0x18 ;  /* 0x0000000a0e0a7291 */ /* 0x000fe4000f8ec0ff */
[----:B------:R-:W-:Y:S01]  /*1c30*/  ULEA UR11, UR14, UR11, 0x18 ;  /* 0x0000000b0e0b7291 */ /* 0x000fe2000f8ec0ff */
[C---:B-1----:R-:W-:Y:S02]  /*1c40*/  LEA R6, R13.reuse, UR24, 0x2 ;  /* 0x000000180d067c11 */ /* 0x042fe4000f8e10ff */
[C---:B------:R-:W-:Y:S02]  /*1c50*/  LEA R5, R13.reuse, UR5, 0x2 ;  /* 0x000000050d057c11 */ /* 0x040fe4000f8e10ff */
[C---:B---3--:R-:W-:Y:S01]  /*1c60*/  LEA R8, R13.reuse, UR10, 0x2 ;  /* 0x0000000a0d087c11 */ /* 0x048fe2000f8e10ff */
[----:B------:R0:W-:Y:S01]  /*1c70*/  STS [R6], R23 ;  /* 0x0000001706007388 */ /* 0x0001e20000000800 */
[----:B------:R-:W-:-:S03]  /*1c80*/  LEA R7, R13, UR11, 0x2 ;  /* 0x0000000b0d077c11 */ /* 0x000fc6000f8e10ff */
[----:B------:R0:W-:Y:S04]  /*1c90*/  STS [R5], R24 ;  /* 0x0000001805007388 */ /* 0x0001e80000000800 */
[----:B------:R0:W-:Y:S04]  /*1ca0*/  STS [R8], R3 ;  /* 0x0000000308007388 */ /* 0x0001e80000000800 */
[----:B------:R0:W-:Y:S01]  /*1cb0*/  STS [R7], R4 ;  /* 0x0000000407007388 */ /* 0x0001e20000000800 */
[----:B------:R-:W-:Y:S05]  /*1cc0*/  BRA.U !UP0, `(.L_x_43) ;  /* 0x0000000108947547 */ /* 0x000fea000b800000 */
[----:B------:R-:W-:Y:S01]  /*1cd0*/  UMOV UR4, URZ ;  /* 0x000000ff00047c82 */ /* 0x000fe20008000000 */
[----:B------:R-:W-:-:S05]  /*1ce0*/  UMOV UR22, 0x2 ;  /* 0x0000000200167882 */ /* 0x000fca0000000000 */
.L_x_46:
[----:B------:R-:W-:Y:S01]  /*1cf0*/  UMOV UR14, UR4 ;  /* 0x00000004000e7c82 */ /* 0x000fe20008000000 */
[----:B------:R-:W-:Y:S01]  /*1d00*/  UIADD3 UR4, UPT, UPT, UR4, 0x1, URZ ;  /* 0x0000000104047890 */ /* 0x000fe2000fffe0ff */
[----:B------:R-:W-:Y:S03]  /*1d10*/  BAR.SYNC.DEFER_BLOCKING 0x0 ;  /* 0x0000000000007b1d */ /* 0x000fe60000010000 */
[----:B------:R-:W-:-:S03]  /*1d20*/  USHF.R.U32.HI UR20, URZ, UR4, UR21 ;  /* 0x00000004ff147299 */ /* 0x000fc60008011615 */
[----:B------:R-:W-:Y:S03]  /*1d30*/  BSSY.RECONVERGENT B0, `(.L_x_44) ;  /* 0x000001b000007945 */ /* 0x000fe60003800200 */
[----:B------:R-:W-:-:S13]  /*1d40*/  ISETP.GE.U32.AND P0, PT, R13, UR20, PT ;  /* 0x000000140d007c0c */ /* 0x000fda000bf06070 */
[----:B-1----:R-:W-:Y:S05]  /*1d50*/  @P0 BRA `(.L_x_45) ;  /* 0x0000000000600947 */ /* 0x002fea0003800000 */
[----:B0-----:R-:W-:-:S05]  /*1d60*/  SHF.L.U32 R8, R13, 0x1, RZ ;  /* 0x000000010d087819 */ /* 0x001fca00000006ff */
[C---:B------:R-:W-:Y:S01]  /*1d70*/  VIADD R9, R8.reuse, 0x1 ;  /* 0x0000000108097836 */ /* 0x040fe20000000000 */
[----:B------:R-:W-:-:S04]  /*1d80*/  SHF.L.U32 R8, R8, UR14, RZ ;  /* 0x0000000e08087c19 */ /* 0x000fc800080006ff */
[----:B------:R-:W-:Y:S02]  /*1d90*/  SHF.L.U32 R9, R9, UR14, RZ ;  /* 0x0000000e09097c19 */ /* 0x000fe400080006ff */
[C---:B------:R-:W-:Y:S02]  /*1da0*/  LEA R10, R8.reuse, UR24, 0x2 ;  /* 0x00000018080a7c11 */ /* 0x040fe4000f8e10ff */
[C---:B------:R-:W-:Y:S02]  /*1db0*/  LEA R4, R9.reuse, UR24, 0x2 ;  /* 0x0000001809047c11 */ /* 0x040fe4000f8e10ff */
[----:B------:R-:W-:Y:S01]  /*1dc0*/  LEA R7, R9, UR10, 0x2 ;  /* 0x0000000a09077c11 */ /* 0x000fe2000f8e10ff */
[----:B------:R-:W-:Y:S01]  /*1dd0*/  LDS R3, [R10] ;  /* 0x000000000a037984 */ /* 0x000fe20000000800 */
[----:B------:R-:W-:-:S03]  /*1de0*/  LEA R12, R8, UR10, 0x2 ;  /* 0x0000000a080c7c11 */ /* 0x000fc6000f8e10ff */
[----:B------:R-:W0:Y:S02]  /*1df0*/  LDS R11, [R4] ;  /* 0x00000000040b7984 */ /* 0x000e240000000800 */
[----:B0-----:R-:W-:-:S13]  /*1e00*/  FSETP.GEU.AND P0, PT, R3, R11, PT ;  /* 0x0000000b0300720b */ /* 0x001fda0003f0e000 */
[----:B------:R-:W-:Y:S01]  /*1e10*/  @!P0 LEA R3, R9, UR5, 0x2 ;  /* 0x0000000509038c11 */ /* 0x000fe2000f8e10ff */
[----:B------:R-:W-:Y:S01]  /*1e20*/  @!P0 STS [R10], R11 ;  /* 0x0000000b0a008388 */ /* 0x000fe20000000800 */
[----:B------:R-:W-:-:S04]  /*1e30*/  @!P0 LEA R6, R8, UR5, 0x2 ;  /* 0x0000000508068c11 */ /* 0x000fc8000f8e10ff */
[----:B------:R-:W0:Y:S04]  /*1e40*/  @!P0 LDS R3, [R3] ;  /* 0x0000000003038984 */ /* 0x000e280000000800 */
[----:B0-----:R-:W-:Y:S04]  /*1e50*/  @!P0 STS [R6], R3 ;  /* 0x0000000306008388 */ /* 0x001fe80000000800 */
[----:B------:R-:W-:Y:S04]  /*1e60*/  LDS R7, [R7] ;  /* 0x0000000007077984 */ /* 0x000fe80000000800 */
[----:B------:R-:W0:Y:S02]  /*1e70*/  LDS R5, [R12] ;  /* 0x000000000c057984 */ /* 0x000e240000000800 */
[----:B0-----:R-:W-:-:S13]  /*1e80*/  FSETP.GEU.AND P0, PT, R5, R7, PT ;  /* 0x000000070500720b */ /* 0x001fda0003f0e000 */
[----:B------:R-:W-:Y:S01]  /*1e90*/  @!P0 LEA R4, R9, UR11, 0x2 ;  /* 0x0000000b09048c11 */ /* 0x000fe2000f8e10ff */
[----:B------:R-:W-:Y:S01]  /*1ea0*/  @!P0 STS [R12], R7 ;  /* 0x000000070c008388 */ /* 0x000fe20000000800 */
[----:B------:R-:W-:-:S04]  /*1eb0*/  @!P0 LEA R5, R8, UR11, 0x2 ;  /* 0x0000000b08058c11 */ /* 0x000fc8000f8e10ff */
[----:B------:R-:W0:Y:S04]  /*1ec0*/  @!P0 LDS R4, [R4] ;  /* 0x0000000004048984 */ /* 0x000e280000000800 */
[----:B0-----:R1:W-:Y:S02]  /*1ed0*/  @!P0 STS [R5], R4 ;  /* 0x0000000405008388 */ /* 0x0013e40000000800 */
.L_x_45:
[----:B------:R-:W-:Y:S05]  /*1ee0*/  BSYNC.RECONVERGENT B0 ;  /* 0x0000000000007941 */ /* 0x000fea0003800200 */
.L_x_44:
[----:B------:R-:W-:-:S04]  /*1ef0*/  USHF.L.U32 UR14, UR22, UR14, URZ ;  /* 0x0000000e160e7299 */ /* 0x000fc800080006ff */
[----:B------:R-:W-:-:S09]  /*1f00*/  UISETP.GE.U32.AND UP0, UPT, UR14, UR21, UPT ;  /* 0x000000150e00728c */ /* 0x000fd2000bf06070 */
[----:B------:R-:W-:Y:S05]  /*1f10*/  BRA.U !UP0, `(.L_x_46) ;  /* 0xfffffffd08747547 */ /* 0x000fea000b83ffff */
.L_x_43:
[----:B------:R-:W2:Y:S08]  /*1f20*/  S2UR UR5, SR_CgaCtaId ;  /* 0x00000000000579c3 */ /* 0x000eb00000008800 */
[----:B------:R-:W-:Y:S01]  /*1f30*/  BAR.SYNC.DEFER_BLOCKING 0x0 ;  /* 0x0000000000007b1d */ /* 0x000fe20000010000 */
[----:B------:R-:W-:-:S05]  /*1f40*/  ISETP.NE.AND P0, PT, R13, RZ, PT ;  /* 0x000000ff0d00720c */ /* 0x000fca0003f05270 */
[----:B------:R-:W-:Y:S02]  /*1f50*/  UMOV UR4, 0x400 ;  /* 0x0000040000047882 */ /* 0x000fe40000000000 */
[----:B------:R-:W3:Y:S08]  /*1f60*/  LDC R19, c[0x0][0x388] ;  /* 0x0000e200ff137b82 */ /* 0x000ef00000000800 */
[----:B------:R-:W4:Y:S01]  /*1f70*/  @!P0 LDC.64 R12, c[0x0][0x398] ;  /* 0x0000e600ff0c8b82 */ /* 0x000f220000000a00 */
[----:B--2---:R-:W-:-:S07]  /*1f80*/  ULEA UR4, UR5, UR4, 0x18 ;  /* 0x0000000405047291 */ /* 0x004fce000f8ec0ff */
[----:B------:R-:W2:Y:S02]  /*1f90*/  @!P0 LDC.64 R10, c[0x0][0x3b8] ;  /* 0x0000ee00ff0a8b82 */ /* 0x000ea40000000a00 */
[----:B0-----:R-:W0:Y:S04]  /*1fa0*/  LDS R3, [UR4+0x800] ;  /* 0x00080004ff037984 */ /* 0x001e280008000800 */
[----:B-1----:R-:W1:Y:S01]  /*1fb0*/  LDS R4, [UR4+0x1800] ;  /* 0x00180004ff047984 */ /* 0x002e620008000800 */
[----:B0-----:R-:W-:Y:S01]  /*1fc0*/  @!P0 VIADD R9, R3, UR16 ;  /* 0x0000001003098c36 */ /* 0x001fe20008000000 */
[----:B-1----:R-:W-:-:S03]  /*1fd0*/  @!P0 IADD3 R5, PT, PT, R4, UR16, RZ ;  /* 0x0000001004058c10 */ /* 0x002fc6000fffe0ff */
[----:B----4-:R-:W-:-:S04]  /*1fe0*/  @!P0 IMAD.WIDE R8, R9, 0x4, R12 ;  /* 0x0000000409088825 */ /* 0x010fc800078e020c */
[----:B------:R-:W-:Y:S01]  /*1ff0*/  @!P0 IMAD.WIDE R12, R5, 0x4, R12 ;  /* 0x00000004050c8825 */ /* 0x000fe200078e020c */
[----:B------:R3:W4:Y:S05]  /*2000*/  @!P0 LDG.E.CONSTANT R17, desc[UR18][R8.64] ;  /* 0x0000001208118981 */ /* 0x00072a000c1e9900 */
[----:B------:R-:W5:Y:S01]  /*2010*/  @!P0 LDG.E.CONSTANT R13, desc[UR18][R12.64] ;  /* 0x000000120c0d8981 */ /* 0x000f62000c1e9900 */
[----:B------:R-:W-:Y:S01]  /*2020*/  VOTEU.ALL UP0, P0 ;  /* 0x0000000000ff7886 */ /* 0x000fe20000000000 */
[----:B------:R-:W-:-:S04]  /*2030*/  IMAD.U32 R5, RZ, RZ, UR15 ;  /* 0x0000000fff057e24 */ /* 0x000fc8000f8e00ff */
[----:B------:R-:W-:Y:S02]  /*2040*/  @!UP0 UIMAD.WIDE.U32 UR4, UR17, 0x4, UR6 ;  /* 0x00000004110488a5 */ /* 0x000fe4000f8e0006 */
[----:B------:R-:W-:Y:S01]  /*2050*/  @!P0 VIADD R5, R5, UR17 ;  /* 0x0000001105058c36 */ /* 0x000fe20008000000 */
[----:B------:R-:W-:-:S03]  /*2060*/  UIADD3 UR17, UPT, UPT, UR17, 0x1, URZ ;  /* 0x0000000111117890 */ /* 0x000fc6000fffe0ff */
[----:B--2---:R-:W-:Y:S01]  /*2070*/  @!P0 IMAD.WIDE R10, R5, 0x4, R10 ;  /* 0x00000004050a8825 */ /* 0x004fe200078e020a */
[----:B------:R-:W-:-:S03]  /*2080*/  MOV R14, UR4 ;  /* 0x00000004000e7c02 */ /* 0x000fc60008000f00 */
[----:B------:R-:W-:Y:S02]  /*2090*/  IMAD.U32 R15, RZ, RZ, UR5 ;  /* 0x00000005ff0f7e24 */ /* 0x000fe4000f8e00ff */
[----:B---3--:R-:W-:-:S03]  /*20a0*/  @!P0 IMAD.WIDE.U32 R8, R19, 0x4, R10 ;  /* 0x0000000413088825 */ /* 0x008fc600078e000a */
[----:B------:R0:W-:Y:S01]  /*20b0*/  @!P0 STG.E desc[UR18][R14.64], R3 ;  /* 0x000000030e008986 */ /* 0x0001e2000c101912 */
[----:B------:R-:W-:-:S05]  /*20c0*/  @!P0 IMAD.WIDE.U32 R6, R19, 0x4, R14 ;  /* 0x0000000413068825 */ /* 0x000fca00078e000e */
[----:B------:R0:W-:Y:S04]  /*20d0*/  @!P0 STG.E desc[UR18][R6.64], R4 ;  /* 0x0000000406008986 */ /* 0x0001e8000c101912 */
[----:B----4-:R0:W-:Y:S04]  /*20e0*/  @!P0 STG.E desc[UR18][R10.64], R17 ;  /* 0x000000110a008986 */ /* 0x0101e8000c101912 */
[----:B-----5:R0:W-:Y:S01]  /*20f0*/  @!P0 STG.E desc[UR18][R8.64], R13 ;  /* 0x0000000d08008986 */ /* 0x0201e2000c101912 */
[----:B------:R-:W-:-:S13]  /*2100*/  ISETP.NE.AND P0, PT, R19, UR17, PT ;  /* 0x0000001113007c0c */ /* 0x000fda000bf05270 */
[----:B0-----:R-:W-:Y:S05]  /*2110*/  @P0 BRA `(.L_x_47) ;  /* 0xfffffff400380947 */ /* 0x001fea000383ffff */
.L_x_39:
[----:B------:R-:W5:Y:S01]  /*2120*/  LDCU UR4, c[0x0][0x370] ;  /* 0x00006e00ff0477ac */ /* 0x000f620008000800 */
[----:B------:R-:W0:Y:S01]  /*2130*/  LDCU UR5, c[0x0][0x380] ;  /* 0x00007000ff0577ac */ /* 0x000e220008000800 */
[----:B-----5:R-:W-:-:S04]  /*2140*/  UIADD3 UR8, UPT, UPT, UR4, UR8, URZ ;  /* 0x0000000804087290 */ /* 0x020fc8000fffe0ff */
[----:B0-----:R-:W-:-:S09]  /*2150*/  UISETP.GE.AND UP0, UPT, UR8, UR5, UPT ;  /* 0x000000050800728c */ /* 0x001fd2000bf06270 */
[----:B------:R-:W-:Y:S05]  /*2160*/  BRA.U !UP0, `(.L_x_48) ;  /* 0xffffffe1084c7547 */ /* 0x000fea000b83ffff */
[----:B------:R-:W-:Y:S05]  /*2170*/  EXIT ;  /* 0x000000000000794d */ /* 0x000fea0003800000 */
.L_x_49:
        /* <DEDUP_REMOVED lines=16> */
.L_x_139:


//--------------------- .text._Z29farthestpointsamplingBgKerneliiiPKfPKiPfPiS4_fi --------------------------
	.section	.text._Z29farthestpointsamplingBgKerneliiiPKfPKiPfPiS4_fi,"ax",@progbits
	.align	128
        .global         _Z29farthestpointsamplingBgKerneliiiPKfPKiPfPiS4_fi
        .type           _Z29farthestpointsamplingBgKerneliiiPKfPKiPfPiS4_fi,@function
        .size           _Z29farthestpointsamplingBgKerneliiiPKfPKiPfPiS4_fi,(.L_x_140 - _Z29farthestpointsamplingBgKerneliiiPKfPKiPfPiS4_fi)
        .other          _Z29farthestpointsamplingBgKerneliiiPKfPKiPfPiS4_fi,@"STO_CUDA_ENTRY STV_DEFAULT"
_Z29farthestpointsamplingBgKerneliiiPKfPKiPfPiS4_fi:
.text._Z29farthestpointsamplingBgKerneliiiPKfPKiPfPiS4_fi:
        /* <DEDUP_REMOVED lines=8> */
[----:B------:R-:W0:Y:S01]  /*0080*/  LDC R0, c[0x0][0x360] ;  /* 0x0000d800ff007b82 */ /* 0x000e220000000800 */
[----:B------:R-:W1:Y:S01]  /*0090*/  S2R R3, SR_TID.X ;  /* 0x0000000000037919 */ /* 0x000e620000002100 */
[----:B------:R-:W2:Y:S01]  /*00a0*/  LDCU.64 UR10, c[0x0][0x358] ;  /* 0x00006b00ff0a77ac */ /* 0x000ea20008000a00 */
[----:B------:R-:W-:Y:S01]  /*00b0*/  UMOV UR8, UR4 ;  /* 0x0000000400087c82 */ /* 0x000fe20008000000 */
[----:B------:R-:W-:-:S04]  /*00c0*/  UMOV UR7, UR4 ;  /* 0x0000000400077c82 */ /* 0x000fc80008000000 */
[----:B------:R-:W3:Y:S01]  /*00d0*/  LDC R2, c[0x0][0x384] ;  /* 0x0000e100ff027b82 */ /* 0x000ee20000000800 */
[----:B0-----:R-:W0:Y:S01]  /*00e0*/  I2F.U32.RP R6, R0 ;  /* 0x0000000000067306 */ /* 0x001e220000209000 */
[----:B------:R-:W-:Y:S01]  /*00f0*/  ISETP.NE.U32.AND P2, PT, R0, RZ, PT ;  /* 0x000000ff0000720c */ /* 0x000fe20003f45070 */
[----:B---3--:R-:W-:Y:S01]  /*0100*/  IMAD R2, R2, 0x3, RZ ;  /* 0x0000000302027824 */ /* 0x008fe200078e02ff */
[----:B-1----:R-:W-:-:S04]  /*0110*/  IADD3 R7, PT, PT, R3, R0, RZ ;  /* 0x0000000003077210 */ /* 0x002fc80007ffe0ff */
[----:B------:R-:W-:Y:S01]  /*0120*/  VIMNMX R4, PT, PT, R2, 0x2400, PT ;  /* 0x0000240002047848 */ /* 0x000fe20003fe0100 */
[----:B0-----:R-:W0:Y:S03]  /*0130*/  MUFU.RCP R6, R6 ;  /* 0x0000000600067308 */ /* 0x001e260000001000 */
[----:B------:R-:W-:-:S04]  /*0140*/  ISETP.GE.AND P0, PT, R7, R4, PT ;  /* 0x000000040700720c */ /* 0x000fc80003f06270 */
[----:B------:R-:W-:Y:S01]  /*0150*/  SEL R8, RZ, 0x1, P0 ;  /* 0x00000001ff087807 */ /* 0x000fe20000000000 */
[----:B0-----:R-:W-:Y:S01]  /*0160*/  VIADD R5, R6, 0xffffffe ;  /* 0x0ffffffe06057836 */ /* 0x001fe20000000000 */
[----:B------:R-:W-:Y:S01]  /*0170*/  VIMNMX R6, PT, PT, R4, R7, !PT ;  /* 0x0000000704067248 */ /* 0x000fe20007fe0100 */
[----:B------:R-:W-:-:S03]  /*0180*/  IMAD.MOV.U32 R4, RZ, RZ, RZ ;  /* 0x000000ffff047224 */ /* 0x000fc600078e00ff */
[----:B------:R-:W-:Y:S01]  /*0190*/  IADD3 R7, PT, PT, R6, -R7, -R8 ;  /* 0x8000000706077210 */ /* 0x000fe20007ffe808 */
[----:B------:R-:W0:Y:S02]  /*01a0*/  F2I.FTZ.U32.TRUNC.NTZ R5, R5 ;  /* 0x0000000500057305 */ /* 0x000e24000021f000 */
[----:B0-----:R-:W-:-:S04]  /*01b0*/  IMAD.MOV R9, RZ, RZ, -R5 ;  /* 0x000000ffff097224 */ /* 0x001fc800078e0a05 */
[----:B------:R-:W-:-:S04]  /*01c0*/  IMAD R9, R9, R0, RZ ;  /* 0x0000000009097224 */ /* 0x000fc800078e02ff */
[----:B------:R-:W-:-:S06]  /*01d0*/  IMAD.HI.U32 R4, R5, R9, R4 ;  /* 0x0000000905047227 */ /* 0x000fcc00078e0004 */
[----:B------:R-:W-:-:S04]  /*01e0*/  IMAD.HI.U32 R5, R4, R7, RZ ;  /* 0x0000000704057227 */ /* 0x000fc800078e00ff */
[----:B------:R-:W-:-:S04]  /*01f0*/  IMAD.MOV R4, RZ, RZ, -R5 ;  /* 0x000000ffff047224 */ /* 0x000fc800078e0a05 */
[----:B------:R-:W-:Y:S01]  /*0200*/  IMAD R7, R0, R4, R7 ;  /* 0x0000000400077224 */ /* 0x000fe200078e0207 */
[----:B------:R-:W-:-:S04]  /*0210*/  SHF.L.U32 R4, R3, 0x1, RZ ;  /* 0x0000000103047819 */ /* 0x000fc800000006ff */
[----:B------:R-:W-:Y:S01]  /*0220*/  ISETP.GE.U32.AND P0, PT, R7, R0, PT ;  /* 0x000000000700720c */ /* 0x000fe20003f06070 */
[----:B------:R-:W-:-:S12]  /*0230*/  VIADD R6, R4, 0x1 ;  /* 0x0000000104067836 */ /* 0x000fd80000000000 */
[----:B------:R-:W-:Y:S01]  /*0240*/  @P0 IADD3 R7, PT, PT, R7, -R0, RZ ;  /* 0x8000000007070210 */ /* 0x000fe20007ffe0ff */
[----:B------:R-:W-:-:S03]  /*0250*/  @P0 VIADD R5, R5, 0x1 ;  /* 0x0000000105050836 */ /* 0x000fc60000000000 */
[----:B------:R-:W-:-:S13]  /*0260*/  ISETP.GE.U32.AND P1, PT, R7, R0, PT ;  /* 0x000000000700720c */ /* 0x000fda0003f26070 */
[----:B------:R-:W-:Y:S01]  /*0270*/  @P1 VIADD R5, R5, 0x1 ;  /* 0x0000000105051836 */ /* 0x000fe20000000000 */
[----:B------:R-:W-:-:S05]  /*0280*/  @!P2 LOP3.LUT R5, RZ, R0, RZ, 0x33, !PT ;  /* 0x00000000ff05a212 */ /* 0x000fca00078e33ff */
[----:B--2---:R-:W-:-:S07]  /*0290*/  IMAD.IADD R5, R8, 0x1, R5 ;  /* 0x0000000108057824 */ /* 0x004fce00078e0205 */
.L_x_69:
[----:B0--3--:R-:W0:Y:S01]  /*02a0*/  LDC R10, c[0x0][0x384] ;  /* 0x0000e100ff0a7b82 */ /* 0x009e220000000800 */
[C---:B------:R-:W-:Y:S01]  /*02b0*/  ISETP.NE.AND P1, PT, R3.reuse, RZ, PT ;  /* 0x000000ff0300720c */ /* 0x040fe20003f25270 */
[----:B------:R-:W-:Y:S01]  /*02c0*/  BSSY.RECONVERGENT B0, `(.L_x_50) ;  /* 0x0000011000007945 */ /* 0x000fe20003800200 */
[----:B------:R-:W-:Y:S02]  /*02d0*/  ISETP.GT.AND P0, PT, R2, R3, PT ;  /* 0x000000030200720c */ /* 0x000fe40003f04270 */
[----:B0-----:R-:W-:-:S09]  /*02e0*/  ISETP.GE.AND P2, PT, R3, R10, PT ;  /* 0x0000000a0300720c */ /* 0x001fd20003f46270 */
[----:B-12---:R-:W-:Y:S05]  /*02f0*/  @P1 BRA `(.L_x_51) ;  /* 0x0000000000341947 */ /* 0x006fea0003800000 */
[----:B------:R-:W0:Y:S08]  /*0300*/  LDC R7, c[0x0][0x384] ;  /* 0x0000e100ff077b82 */ /* 0x000e300000000800 */
[----:B------:R-:W1:Y:S08]  /*0310*/  LDC.64 R12, c[0x0][0x398] ;  /* 0x0000e600ff0c7b82 */ /* 0x000e700000000a00 */
[----:B------:R-:W2:Y:S01]  /*0320*/  LDC.64 R8, c[0x0][0x3a8] ;  /* 0x0000ea00ff087b82 */ /* 0x000ea20000000a00 */
[----:B0-----:R-:W-:-:S07]  /*0330*/  IMAD R7, R7, UR4, RZ ;  /* 0x0000000407077c24 */ /* 0x001fce000f8e02ff */
[----:B------:R-:W0:Y:S01]  /*0340*/  LDC.64 R14, c[0x0][0x3b0] ;  /* 0x0000ec00ff0e7b82 */ /* 0x000e220000000a00 */
[----:B-1----:R-:W-:-:S07]  /*0350*/  IMAD.WIDE R12, R7, 0x4, R12 ;  /* 0x00000004070c7825 */ /* 0x002fce00078e020c */
[----:B------:R-:W1:Y:S01]  /*0360*/  LDC R7, c[0x0][0x388] ;  /* 0x0000e200ff077b82 */ /* 0x000e620000000800 */
[----:B------:R-:W3:Y:S01]  /*0370*/  LDG.E.CONSTANT R13, desc[UR10][R12.64] ;  /* 0x0000000a0c0d7981 */ /* 0x000ee2000c1e9900 */
[----:B-1----:R-:W-:-:S04]  /*0380*/  IMAD R7, R7, UR4, RZ ;  /* 0x0000000407077c24 */ /* 0x002fc8000f8e02ff */
[----:B--2---:R-:W-:-:S04]  /*0390*/  IMAD.WIDE R8, R7, 0x4, R8 ;  /* 0x0000000407087825 */ /* 0x004fc800078e0208 */
[----:B0-----:R-:W-:Y:S01]  /*03a0*/  IMAD.WIDE R14, R7, 0x4, R14 ;  /* 0x00000004070e7825 */ /* 0x001fe200078e020e */
[----:B------:R0:W-:Y:S04]  /*03b0*/  STG.E desc[UR10][R8.64], RZ ;  /* 0x000000ff08007986 */ /* 0x0001e8000c10190a */
[----:B---3--:R0:W-:Y:S02]  /*03c0*/  STG.E desc[UR10][R14.64], R13 ;  /* 0x0000000d0e007986 */ /* 0x0081e4000c10190a */
.L_x_51:
[----:B------:R-:W-:Y:S05]  /*03d0*/  BSYNC.RECONVERGENT B0 ;  /* 0x0000000000007941 */ /* 0x000fea0003800200 */
.L_x_50:
[----:B------:R-:W-:Y:S04]  /*03e0*/  BSSY.RECONVERGENT B0, `(.L_x_52) ;  /* 0x000000b000007945 */ /* 0x000fe80003800200 */
[----:B------:R-:W-:Y:S05]  /*03f0*/  @P2 BRA `(.L_x_53) ;  /* 0x0000000000242947 */ /* 0x000fea0003800000 */
[----:B0-----:R-:W0:Y:S01]  /*0400*/  LDC.64 R12, c[0x0][0x3a0] ;  /* 0x0000e800ff0c7b82 */ /* 0x001e220000000a00 */
[----:B------:R-:W-:Y:S01]  /*0410*/  MOV R7, R3 ;  /* 0x0000000300077202 */ /* 0x000fe20000000f00 */
[----:B------:R-:W-:-:S07]  /*0420*/  IMAD.MOV.U32 R11, RZ, RZ, 0x7e967699 ;  /* 0x7e967699ff0b7424 */ /* 0x000fce00078e00ff */
.L_x_54:
[--C-:B-1----:R-:W-:Y:S02]  /*0430*/  IMAD R9, R10, UR7, R7.reuse ;  /* 0x000000070a097c24 */ /* 0x102fe4000f8e0207 */
[----:B------:R-:W-:Y:S02]  /*0440*/  IMAD.IADD R7, R0, 0x1, R7 ;  /* 0x0000000100077824 */ /* 0x000fe400078e0207 */
[----:B0-----:R-:W-:-:S03]  /*0450*/  IMAD.WIDE.U32 R8, R9, 0x4, R12 ;  /* 0x0000000409087825 */ /* 0x001fc600078e000c */
[----:B------:R-:W-:Y:S02]  /*0460*/  ISETP.GE.AND P1, PT, R7, R10, PT ;  /* 0x0000000a0700720c */ /* 0x000fe40003f26270 */
[----:B------:R1:W-:Y:S11]  /*0470*/  STG.E desc[UR10][R8.64], R11 ;  /* 0x0000000b08007986 */ /* 0x0003f6000c10190a */
[----:B------:R-:W-:Y:S05]  /*0480*/  @!P1 BRA `(.L_x_54) ;  /* 0xfffffffc00e89947 */ /* 0x000fea000383ffff */
.L_x_53:
[----:B------:R-:W-:Y:S05]  /*0490*/  BSYNC.RECONVERGENT B0 ;  /* 0x0000000000007941 */ /* 0x000fea0003800200 */
.L_x_52:
[----:B------:R-:W-:Y:S04]  /*04a0*/  BSSY.RECONVERGENT B0, `(.L_x_55) ;  /* 0x0000042000007945 */ /* 0x000fe80003800200 */
[----:B------:R-:W-:Y:S05]  /*04b0*/  @!P0 BRA `(.L_x_56) ;  /* 0x0000000400008947 */ /* 0x000fea0003800000 */
[C---:B0-----:R-:W-:Y:S01]  /*04c0*/  LOP3.LUT R15, R5.reuse, 0x3, RZ, 0xc0, !PT ;  /* 0x00000003050f7812 */ /* 0x041fe200078ec0ff */
[----:B------:R-:W-:Y:S01]  /*04d0*/  BSSY.RECONVERGENT B1, `(.L_x_57) ;  /* 0x0000021000017945 */ /* 0x000fe20003800200 */
[----:B------:R-:W-:Y:S01]  /*04e0*/  ISETP.GE.U32.AND P0, PT, R5, 0x3, PT ;  /* 0x000000030500780c */ /* 0x000fe20003f06070 */
[----:B-1----:R-:W-:Y:S01]  /*04f0*/  IMAD R11, R2, UR4, RZ ;  /* 0x00000004020b7c24 */ /* 0x002fe2000f8e02ff */
[----:B------:R-:W-:Y:S01]  /*0500*/  ISETP.NE.AND P1, PT, R15, 0x3, PT ;  /* 0x000000030f00780c */ /* 0x000fe20003f25270 */
[----:B------:R-:W-:Y:S01]  /*0510*/  IMAD.MOV.U32 R20, RZ, RZ, R3 ;  /* 0x000000ffff147224 */ /* 0x000fe200078e0003 */
[----:B------:R-:W-:-:S11]  /*0520*/  SHF.L.U32 R7, R0, 0x2, RZ ;  /* 0x0000000200077819 */ /* 0x000fd600000006ff */
[----:B------:R-:W-:Y:S05]  /*0530*/  @!P1 BRA `(.L_x_58) ;  /* 0x0000000000689947 */ /* 0x000fea0003800000 */
[----:B------:R-:W0:Y:S01]  /*0540*/  LDC.64 R8, c[0x0][0x390] ;  /* 0x0000e400ff087b82 */ /* 0x000e220000000a00 */
[----:B------:R-:W-:-:S04]  /*0550*/  IMAD.IADD R13, R11, 0x1, R3 ;  /* 0x000000010b0d7824 */ /* 0x000fc800078e0203 */
[----:B0-----:R-:W-:-:S05]  /*0560*/  IMAD.WIDE R8, R13, 0x4, R8 ;  /* 0x000000040d087825 */ /* 0x001fca00078e0208 */
[----:B------:R-:W2:Y:S01]  /*0570*/  LDG.E.CONSTANT R12, desc[UR10][R8.64] ;  /* 0x0000000a080c7981 */ /* 0x000ea2000c1e9900 */
[----:B------:R-:W0:Y:S01]  /*0580*/  S2UR UR6, SR_CgaCtaId ;  /* 0x00000000000679c3 */ /* 0x000e220000008800 */
[----:B------:R-:W-:Y:S01]  /*0590*/  UMOV UR5, 0x400 ;  /* 0x0000040000057882 */ /* 0x000fe20000000000 */
[----:B------:R-:W-:Y:S01]  /*05a0*/  ISETP.NE.AND P1, PT, R15, RZ, PT ;  /* 0x000000ff0f00720c */ /* 0x000fe20003f25270 */
[----:B------:R-:W-:Y:S01]  /*05b0*/  UIADD3 UR5, UPT, UPT, UR5, 0x1000, URZ ;  /* 0x0000100005057890 */ /* 0x000fe2000fffe0ff */
[----:B------:R-:W-:-:S03]  /*05c0*/  IADD3 R20, PT, PT, R3, R0, RZ ;  /* 0x0000000003147210 */ /* 0x000fc60007ffe0ff */
[----:B0-----:R-:W-:-:S06]  /*05d0*/  ULEA UR5, UR6, UR5, 0x18 ;  /* 0x0000000506057291 */ /* 0x001fcc000f8ec0ff */
[----:B------:R-:W-:-:S05]  /*05e0*/  LEA R14, R3, UR5, 0x2 ;  /* 0x00000005030e7c11 */ /* 0x000fca000f8e10ff */
[----:B--2---:R0:W-:Y:S01]  /*05f0*/  STS [R14], R12 ;  /* 0x0000000c0e007388 */ /* 0x0041e20000000800 */
[----:B------:R-:W-:Y:S05]  /*0600*/  @!P1 BRA `(.L_x_58) ;  /* 0x0000000000349947 */ /* 0x000fea0003800000 */
[----:B------:R-:W-:Y:S02]  /*0610*/  ISETP.NE.AND P1, PT, R15, 0x1, PT ;  /* 0x000000010f00780c */ /* 0x000fe40003f25270 */
[----:B------:R-:W-:-:S05]  /*0620*/  IADD3 R8, P2, PT, R7, R8, RZ ;  /* 0x0000000807087210 */ /* 0x000fca0007f5e0ff */
[----:B------:R-:W-:-:S06]  /*0630*/  IMAD.X R9, RZ, RZ, R9, P2 ;  /* 0x000000ffff097224 */ /* 0x000fcc00010e0609 */
[----:B0-----:R-:W-:Y:S02]  /*0640*/  @P1 IADD3 R12, P2, PT, R7, R8, RZ ;  /* 0x00000008070c1210 */ /* 0x001fe40007f5e0ff */
[----:B------:R-:W2:Y:S03]  /*0650*/  LDG.E.CONSTANT R8, desc[UR10][R8.64] ;  /* 0x0000000a08087981 */ /* 0x000ea6000c1e9900 */
[----:B------:R-:W-:-:S05]  /*0660*/  @P1 IMAD.X R13, RZ, RZ, R9, P2 ;  /* 0x000000ffff0d1224 */ /* 0x000fca00010e0609 */
[----:B------:R-:W3:Y:S01]  /*0670*/  @P1 LDG.E.CONSTANT R12, desc[UR10][R12.64] ;  /* 0x0000000a0c0c1981 */ /* 0x000ee2000c1e9900 */
[----:B------:R-:W-:-:S05]  /*0680*/  IADD3 R14, PT, PT, R14, R7, RZ ;  /* 0x000000070e0e7210 */ /* 0x000fca0007ffe0ff */
[----:B------:R-:W-:Y:S02]  /*0690*/  @P1 IMAD.IADD R15, R7, 0x1, R14 ;  /* 0x00000001070f1824 */ /* 0x000fe400078e020e */
[----:B------:R-:W-:-:S05]  /*06a0*/  IMAD.IADD R20, R20, 0x1, R0 ;  /* 0x0000000114147824 */ /* 0x000fca00078e0200 */
[----:B------:R-:W-:Y:S01]  /*06b0*/  @P1 IADD3 R20, PT, PT, R20, R0, RZ ;  /* 0x0000000014141210 */ /* 0x000fe20007ffe0ff */
[----:B--2---:R1:W-:Y:S04]  /*06c0*/  STS [R14], R8 ;  /* 0x000000080e007388 */ /* 0x0043e80000000800 */
[----:B---3--:R1:W-:Y:S02]  /*06d0*/  @P1 STS [R15], R12 ;  /* 0x0000000c0f001388 */ /* 0x0083e40000000800 */
.L_x_58:
[----:B------:R-:W-:Y:S05]  /*06e0*/  BSYNC.RECONVERGENT B1 ;  /* 0x0000000000017941 */ /* 0x000fea0003800200 */
.L_x_57:
[----:B------:R-:W-:Y:S05]  /*06f0*/  @!P0 BRA `(.L_x_56) ;  /* 0x0000000000708947 */ /* 0x000fea0003800000 */
[----:B------:R-:W2:Y:S01]  /*0700*/  S2UR UR6, SR_CgaCtaId ;  /* 0x00000000000679c3 */ /* 0x000ea20000008800 */
[----:B------:R-:W-:Y:S01]  /*0710*/  UMOV UR5, 0x400 ;  /* 0x0000040000057882 */ /* 0x000fe20000000000 */
[----:B------:R-:W-:Y:S01]  /*0720*/  IMAD.IADD R21, R11, 0x1, R20 ;  /* 0x000000010b157824 */ /* 0x000fe200078e0214 */
[----:B------:R-:W-:-:S05]  /*0730*/  UIADD3 UR5, UPT, UPT, UR5, 0x1000, URZ ;  /* 0x0000100005057890 */ /* 0x000fca000fffe0ff */
[----:B-1----:R-:W1:Y:S01]  /*0740*/  LDC.64 R8, c[0x0][0x390] ;  /* 0x0000e400ff087b82 */ /* 0x002e620000000a00 */
[----:B--2---:R-:W-:-:S06]  /*0750*/  ULEA UR5, UR6, UR5, 0x18 ;  /* 0x0000000506057291 */ /* 0x004fcc000f8ec0ff */
[----:B------:R-:W-:-:S07]  /*0760*/  LEA R11, R20, UR5, 0x2 ;  /* 0x00000005140b7c11 */ /* 0x000fce000f8e10ff */
.L_x_59:
[----:B01----:R-:W-:-:S04]  /*0770*/  IMAD.WIDE R12, R21, 0x4, R8 ;  /* 0x00000004150c7825 */ /* 0x003fc800078e0208 */
[----:B--2---:R-:W-:-:S04]  /*0780*/  IMAD.WIDE.U32 R14, R0, 0x4, R12 ;  /* 0x00000004000e7825 */ /* 0x004fc800078e000c */
[C-C-:B------:R-:W-:Y:S02]  /*0790*/  IMAD.WIDE.U32 R16, R0.reuse, 0x8, R12.reuse ;  /* 0x0000000800107825 */ /* 0x140fe400078e000c */
[----:B------:R-:W2:Y:S02]  /*07a0*/  LDG.E.CONSTANT R14, desc[UR10][R14.64] ;  /* 0x0000000a0e0e7981 */ /* 0x000ea4000c1e9900 */
[C---:B------:R-:W-:Y:S02]  /*07b0*/  IMAD.WIDE.U32 R18, R0.reuse, 0xc, R12 ;  /* 0x0000000c00127825 */ /* 0x040fe400078e000c */
[----:B------:R0:W3:Y:S04]  /*07c0*/  LDG.E.CONSTANT R12, desc[UR10][R12.64] ;  /* 0x0000000a0c0c7981 */ /* 0x0000e8000c1e9900 */
[----:B------:R-:W4:Y:S04]  /*07d0*/  LDG.E.CONSTANT R16, desc[UR10][R16.64] ;  /* 0x0000000a10107981 */ /* 0x000f28000c1e9900 */
[----:B------:R-:W5:Y:S01]  /*07e0*/  LDG.E.CONSTANT R18, desc[UR10][R18.64] ;  /* 0x0000000a12127981 */ /* 0x000f62000c1e9900 */
[C-C-:B------:R-:W-:Y:S01]  /*07f0*/  IMAD.IADD R23, R7.reuse, 0x1, R11.reuse ;  /* 0x0000000107177824 */ /* 0x140fe200078e020b */
[C---:B------:R-:W-:Y:S01]  /*0800*/  LEA R25, R0.reuse, R11, 0x3 ;  /* 0x0000000b00197211 */ /* 0x040fe200078e18ff */
[----:B------:R-:W-:Y:S01]  /*0810*/  IMAD R27, R0, 0xc, R11 ;  /* 0x0000000c001b7824 */ /* 0x000fe200078e020b */
[----:B0-----:R-:W-:Y:S01]  /*0820*/  VIMNMX R13, PT, PT, R2, 0x2400, PT ;  /* 0x00002400020d7848 */ /* 0x001fe20003fe0100 */
[----:B------:R-:W-:-:S05]  /*0830*/  IMAD.IADD R20, R7, 0x1, R20 ;  /* 0x0000000107147824 */ /* 0x000fca00078e0214 */
[----:B------:R-:W-:Y:S02]  /*0840*/  ISETP.GE.AND P0, PT, R20, R13, PT ;  /* 0x0000000d1400720c */ /* 0x000fe40003f06270 */
[----:B------:R-:W-:Y:S01]  /*0850*/  IADD3 R21, PT, PT, R7, R21, RZ ;  /* 0x0000001507157210 */ /* 0x000fe20007ffe0ff */
[----:B---3--:R0:W-:Y:S04]  /*0860*/  STS [R11], R12 ;  /* 0x0000000c0b007388 */ /* 0x0081e80000000800 */
[----:B--2---:R2:W-:Y:S04]  /*0870*/  STS [R23], R14 ;  /* 0x0000000e17007388 */ /* 0x0045e80000000800 */
[----:B----4-:R2:W-:Y:S04]  /*0880*/  STS [R25], R16 ;  /* 0x0000001019007388 */ /* 0x0105e80000000800 */
[----:B-----5:R2:W-:Y:S01]  /*0890*/  STS [R27], R18 ;  /* 0x000000121b007388 */ /* 0x0205e20000000800 */
[----:B0-----:R-:W-:Y:S01]  /*08a0*/  IMAD R11, R0, 0x10, R11 ;  /* 0x00000010000b7824 */ /* 0x001fe200078e020b */
[----:B------:R-:W-:Y:S06]  /*08b0*/  @!P0 BRA `(.L_x_59) ;  /* 0xfffffffc00ac8947 */ /* 0x000fec000383ffff */
.L_x_56:
[----:B------:R-:W-:Y:S05]  /*08c0*/  BSYNC.RECONVERGENT B0 ;  /* 0x0000000000007941 */ /* 0x000fea0003800200 */
.L_x_55:
[----:B------:R-:W-:Y:S06]  /*08d0*/  BAR.SYNC.DEFER_BLOCKING 0x0 ;  /* 0x0000000000007b1d */ /* 0x000fec0000010000 */
[----:B------:R-:W3:Y:S02]  /*08e0*/  LDCU UR5, c[0x0][0x388] ;  /* 0x00007100ff0577ac */ /* 0x000ee40008000800 */
[----:B---3--:R-:W-:Y:S01]  /*08f0*/  UISETP.NE.AND UP0, UPT, UR5, 0x1, UPT ;  /* 0x000000010500788c */ /* 0x008fe2000bf05270 */
[----:B------:R-:W-:Y:S08]  /*0900*/  BAR.SYNC.DEFER_BLOCKING 0x0 ;  /* 0x0000000000007b1d */ /* 0x000ff00000010000 */
[----:B------:R-:W-:Y:S05]  /*0910*/  BRA.U !UP0, `(.L_x_60) ;  /* 0x0000000508f07547 */ /* 0x000fea000b800000 */
[----:B------:R-:W-:Y:S02]  /*0920*/  IMAD R7, R10, UR4, RZ ;  /* 0x000000040a077c24 */ /* 0x000fe4000f8e02ff */
[----:B--2---:R-:W-:Y:S02]  /*0930*/  HFMA2 R16, -RZ, RZ, 0, 0 ;  /* 0x00000000ff107431 */ /* 0x004fe400000001ff */
[----:B01----:R-:W-:Y:S02]  /*0940*/  IMAD.MOV.U32 R8, RZ, RZ, 0x1 ;  /* 0x00000001ff087424 */ /* 0x003fe400078e00ff */
[----:B------:R-:W-:-:S07]  /*0950*/  IMAD R9, R7, 0x3, RZ ;  /* 0x0000000307097824 */ /* 0x000fce00078e02ff */
.L_x_68:
[----:B------:R-:W0:Y:S01]  /*0960*/  LDCU UR5, c[0x0][0x384] ;  /* 0x00007080ff0577ac */ /* 0x000e220008000800 */
[----:B---3--:R-:W1:Y:S01]  /*0970*/  LDC.64 R12, c[0x0][0x390] ;  /* 0x0000e400ff0c7b82 */ /* 0x008e620000000a00 */
[----:B------:R-:W-:Y:S01]  /*0980*/  IMAD R11, R16, 0x3, R9 ;  /* 0x00000003100b7824 */ /* 0x000fe200078e0209 */
[----:B------:R-:W-:Y:S01]  /*0990*/  BSSY.RECONVERGENT B0, `(.L_x_61) ;  /* 0x0000036000007945 */ /* 0x000fe20003800200 */
[----:B------:R-:W-:Y:S01]  /*09a0*/  MOV R21, 0xbf800000 ;  /* 0xbf80000000157802 */ /* 0x000fe20000000f00 */
[----:B------:R-:W-:Y:S01]  /*09b0*/  IMAD.MOV.U32 R24, RZ, RZ, RZ ;  /* 0x000000ffff187224 */ /* 0x000fe200078e00ff */
[----:B0-----:R-:W-:Y:S01]  /*09c0*/  ISETP.GE.AND P0, PT, R3, UR5, PT ;  /* 0x0000000503007c0c */ /* 0x001fe2000bf06270 */
[----:B------:R-:W0:Y:S01]  /*09d0*/  LDCU UR5, c[0x0][0x3b8] ;  /* 0x00007700ff0577ac */ /* 0x000e220008000800 */
[----:B-1----:R-:W-:-:S11]  /*09e0*/  IMAD.WIDE R12, R11, 0x4, R12 ;  /* 0x000000040b0c7825 */ /* 0x002fd600078e020c */
[----:B0-----:R-:W-:Y:S05]  /*09f0*/  @P0 BRA `(.L_x_62) ;  /* 0x0000000000bc0947 */ /* 0x001fea0003800000 */
[----:B------:R0:W5:Y:S04]  /*0a00*/  LDG.E.CONSTANT R18, desc[UR10][R12.64] ;  /* 0x0000000a0c127981 */ /* 0x000168000c1e9900 */
[----:B------:R0:W5:Y:S04]  /*0a10*/  LDG.E.CONSTANT R19, desc[UR10][R12.64+0x4] ;  /* 0x0000040a0c137981 */ /* 0x000168000c1e9900 */
[----:B------:R0:W5:Y:S01]  /*0a20*/  LDG.E.CONSTANT R20, desc[UR10][R12.64+0x8] ;  /* 0x0000080a0c147981 */ /* 0x000162000c1e9900 */
[----:B------:R-:W-:Y:S01]  /*0a30*/  MOV R24, RZ ;  /* 0x000000ff00187202 */ /* 0x000fe20000000f00 */
[----:B------:R-:W-:Y:S01]  /*0a40*/  IMAD.MOV.U32 R21, RZ, RZ, -0x40800000 ;  /* 0xbf800000ff157424 */ /* 0x000fe200078e00ff */
[----:B------:R-:W-:-:S07]  /*0a50*/  MOV R11, R3 ;  /* 0x00000003000b7202 */ /* 0x000fce0000000f00 */
.L_x_63:
[----:B------:R-:W-:Y:S01]  /*0a60*/  ISETP.GT.AND P0, PT, R11, 0xbff, PT ;  /* 0x00000bff0b00780c */ /* 0x000fe20003f04270 */
[----:B------:R-:W1:Y:S01]  /*0a70*/  LDC.64 R16, c[0x0][0x398] ;  /* 0x0000e600ff107b82 */ /* 0x000e620000000a00 */
[----:B------:R-:W-:-:S11]  /*0a80*/  IADD3 R27, PT, PT, R7, R11, RZ ;  /* 0x0000000b071b7210 */ /* 0x000fd60007ffe0ff */
[----:B0-----:R-:W0:Y:S01]  /*0a90*/  @!P0 S2R R13, SR_CgaCtaId ;  /* 0x00000000000d8919 */ /* 0x001e220000008800 */
[----:B------:R-:W-:Y:S01]  /*0aa0*/  @!P0 MOV R10, 0x400 ;  /* 0x00000400000a8802 */ /* 0x000fe20000000f00 */
[----:B------:R-:W-:-:S04]  /*0ab0*/  @P0 IMAD R15, R11, 0x3, R9 ;  /* 0x000000030b0f0824 */ /* 0x000fc800078e0209 */
[----:B------:R-:W-:Y:S02]  /*0ac0*/  @!P0 VIADD R10, R10, 0x1000 ;  /* 0x000010000a0a8836 */ /* 0x000fe40000000000 */
[----:B-1----:R-:W-:-:S06]  /*0ad0*/  IMAD.WIDE R16, R27, 0x4, R16 ;  /* 0x000000041b107825 */ /* 0x002fcc00078e0210 */
[----:B------:R-:W2:Y:S01]  /*0ae0*/  LDG.E.CONSTANT R16, desc[UR10][R16.64] ;  /* 0x0000000a10107981 */ /* 0x000ea2000c1e9900 */
[----:B0-----:R-:W-:Y:S02]  /*0af0*/  @!P0 LEA R10, R13, R10, 0x18 ;  /* 0x0000000a0d0a8211 */ /* 0x001fe400078ec0ff */
[----:B------:R-:W0:Y:S03]  /*0b00*/  @P0 LDC.64 R12, c[0x0][0x390] ;  /* 0x0000e400ff0c0b82 */ /* 0x000e260000000a00 */
[----:B------:R-:W-:-:S05]  /*0b10*/  @!P0 IMAD R26, R11, 0xc, R10 ;  /* 0x0000000c0b1a8824 */ /* 0x000fca00078e020a */
[----:B------:R-:W1:Y:S01]  /*0b20*/  @!P0 LDS R22, [R26+0x4] ;  /* 0x000004001a168984 */ /* 0x000e620000000800 */
[----:B------:R-:W3:Y:S03]  /*0b30*/  LDC R10, c[0x0][0x384] ;  /* 0x0000e100ff0a7b82 */ /* 0x000ee60000000800 */
[----:B------:R-:W4:Y:S04]  /*0b40*/  @!P0 LDS R25, [R26] ;  /* 0x000000001a198984 */ /* 0x000f280000000800 */
[----:B------:R1:W4:Y:S01]  /*0b50*/  @!P0 LDS R23, [R26+0x8] ;  /* 0x000008001a178984 */ /* 0x0003220000000800 */
[----:B0-----:R-:W-:Y:S02]  /*0b60*/  @P0 IMAD.WIDE R12, R15, 0x4, R12 ;  /* 0x000000040f0c0825 */ /* 0x001fe400078e020c */
[----:B------:R-:W0:Y:S02]  /*0b70*/  LDC.64 R14, c[0x0][0x3a0] ;  /* 0x0000e800ff0e7b82 */ /* 0x000e240000000a00 */
[----:B---3--:R-:W-:Y:S01]  /*0b80*/  IMAD R27, R10, UR8, R11 ;  /* 0x000000080a1b7c24 */ /* 0x008fe2000f8e020b */
[----:B------:R-:W3:Y:S04]  /*0b90*/  @P0 LDG.E.CONSTANT R22, desc[UR10][R12.64+0x4] ;  /* 0x0000040a0c160981 */ /* 0x000ee8000c1e9900 */
[----:B------:R-:W4:Y:S04]  /*0ba0*/  @P0 LDG.E.CONSTANT R25, desc[UR10][R12.64] ;  /* 0x0000000a0c190981 */ /* 0x000f28000c1e9900 */
[----:B------:R-:W4:Y:S01]  /*0bb0*/  @P0 LDG.E.CONSTANT R23, desc[UR10][R12.64+0x8] ;  /* 0x0000080a0c170981 */ /* 0x000f22000c1e9900 */
[----:B0-----:R-:W-:-:S05]  /*0bc0*/  IMAD.WIDE.U32 R14, R27, 0x4, R14 ;  /* 0x000000041b0e7825 */ /* 0x001fca00078e000e */
[----:B-1----:R-:W4:Y:S01]  /*0bd0*/  LDG.E R26, desc[UR10][R14.64] ;  /* 0x0000000a0e1a7981 */ /* 0x002f22000c1e1900 */
[----:B--2---:R-:W-:Y:S01]  /*0be0*/  ISETP.GT.AND P0, PT, R16, RZ, PT ;  /* 0x000000ff1000720c */ /* 0x004fe20003f04270 */
[----:B---3-5:R-:W-:Y:S01]  /*0bf0*/  FADD R22, -R19, R22 ;  /* 0x0000001613167221 */ /* 0x028fe20000000100 */
[----:B----4-:R-:W-:-:S03]  /*0c00*/  FADD R25, -R18, R25 ;  /* 0x0000001912197221 */ /* 0x010fc60000000100 */
[----:B------:R-:W-:Y:S01]  /*0c10*/  FMUL R22, R22, R22 ;  /* 0x0000001616167220 */ /* 0x000fe20000400000 */
[----:B------:R-:W-:-:S03]  /*0c20*/  FADD R23, -R20, R23 ;  /* 0x0000001714177221 */ /* 0x000fc60000000100 */
[----:B------:R-:W-:-:S04]  /*0c30*/  FFMA R22, R25, R25, R22 ;  /* 0x0000001919167223 */ /* 0x000fc80000000016 */
[----:B------:R-:W-:-:S04]  /*0c40*/  FFMA R23, R23, R23, R22 ;  /* 0x0000001717177223 */ /* 0x000fc80000000016 */
[----:B------:R-:W-:-:S05]  /*0c50*/  @P0 FMUL R23, R23, UR5 ;  /* 0x0000000517170c20 */ /* 0x000fca0008400000 */
[----:B------:R-:W-:-:S04]  /*0c60*/  FMNMX R23, R26, R23, PT ;  /* 0x000000171a177209 */ /* 0x000fc80003800000 */
[----:B------:R-:W-:-:S13]  /*0c70*/  FSETP.NEU.AND P0, PT, R23, R26, PT ;  /* 0x0000001a1700720b */ /* 0x000fda0003f0d000 */
[----:B------:R1:W-:Y:S01]  /*0c80*/  @P0 STG.E desc[UR10][R14.64], R23 ;  /* 0x000000170e000986 */ /* 0x0003e2000c10190a */
[----:B------:R-:W-:-:S04]  /*0c90*/  FSETP.GT.AND P0, PT, R23, R21, PT ;  /* 0x000000151700720b */ /* 0x000fc80003f04000 */
[----:B------:R-:W-:Y:S01]  /*0ca0*/  SEL R24, R11, R24, P0 ;  /* 0x000000180b187207 */ /* 0x000fe20000000000 */
[----:B------:R-:W-:-:S05]  /*0cb0*/  IMAD.IADD R11, R0, 0x1, R11 ;  /* 0x00000001000b7824 */ /* 0x000fca00078e020b */
[----:B------:R-:W-:Y:S02]  /*0cc0*/  ISETP.GE.AND P1, PT, R11, R10, PT ;  /* 0x0000000a0b00720c */ /* 0x000fe40003f26270 */
[----:B------:R-:W-:-:S11]  /*0cd0*/  FSEL R21, R23, R21, P0 ;  /* 0x0000001517157208 */ /* 0x000fd60000000000 */
[----:B-1----:R-:W-:Y:S05]  /*0ce0*/  @!P1 BRA `(.L_x_63) ;  /* 0xfffffffc005c9947 */ /* 0x002fea000383ffff */
.L_x_62:
[----:B------:R-:W-:Y:S05]  /*0cf0*/  BSYNC.RECONVERGENT B0 ;  /* 0x0000000000007941 */ /* 0x000fea0003800200 */
.L_x_61:
[----:B------:R-:W0:Y:S01]  /*0d00*/  S2UR UR9, SR_CgaCtaId ;  /* 0x00000000000979c3 */ /* 0x000e220000008800 */
[----:B------:R-:W-:Y:S01]  /*0d10*/  UMOV UR5, 0x400 ;  /* 0x0000040000057882 */ /* 0x000fe20000000000 */
[----:B------:R-:W-:Y:S01]  /*0d20*/  ISETP.GE.U32.AND P0, PT, R0, 0x2, PT ;  /* 0x000000020000780c */ /* 0x000fe20003f06070 */
[----:B------:R-:W-:Y:S02]  /*0d30*/  UIADD3 UR6, UPT, UPT, UR5, 0x800, URZ ;  /* 0x0000080005067890 */ /* 0x000fe4000fffe0ff */
[----:B0-----:R-:W-:Y:S02]  /*0d40*/  ULEA UR5, UR9, UR5, 0x18 ;  /* 0x0000000509057291 */ /* 0x001fe4000f8ec0ff */
[----:B------:R-:W-:-:S04]  /*0d50*/  ULEA UR6, UR9, UR6, 0x18 ;  /* 0x0000000609067291 */ /* 0x000fc8000f8ec0ff */
[C---:B------:R-:W-:Y:S02]  /*0d60*/  LEA R10, R3.reuse, UR5, 0x2 ;  /* 0x00000005030a7c11 */ /* 0x040fe4000f8e10ff */
[----:B------:R-:W-:-:S03]  /*0d70*/  LEA R11, R3, UR6, 0x2 ;  /* 0x00000006030b7c11 */ /* 0x000fc6000f8e10ff */
[----:B------:R0:W-:Y:S04]  /*0d80*/  STS [R10], R21 ;  /* 0x000000150a007388 */ /* 0x0001e80000000800 */
[----:B------:R0:W-:Y:S01]  /*0d90*/  STS [R11], R24 ;  /* 0x000000180b007388 */ /* 0x0001e20000000800 */
[----:B------:R-:W-:Y:S05]  /*0da0*/  @!P0 BRA `(.L_x_64) ;  /* 0x0000000000788947 */ /* 0x000fea0003800000 */
[----:B0-----:R-:W-:Y:S02]  /*0db0*/  HFMA2 R11, -RZ, RZ, 0, 0 ;  /* 0x00000000ff0b7431 */ /* 0x001fe400000001ff */
[----:B------:R-:W-:-:S07]  /*0dc0*/  IMAD.MOV.U32 R14, RZ, RZ, 0x2 ;  /* 0x00000002ff0e7424 */ /* 0x000fce00078e00ff */
.L_x_67:
[----:B------:R-:W-:Y:S01]  /*0dd0*/  MOV R15, R11 ;  /* 0x0000000b000f7202 */ /* 0x000fe20000000f00 */
[----:B------:R-:W-:Y:S01]  /*0de0*/  VIADD R11, R11, 0x1 ;  /* 0x000000010b0b7836 */ /* 0x000fe20000000000 */
[----:B------:R-:W-:Y:S02]  /*0df0*/  BAR.SYNC.DEFER_BLOCKING 0x0 ;  /* 0x0000000000007b1d */ /* 0x000fe40000010000 */
[----:B0-----:R-:W-:Y:S02]  /*0e00*/  SHF.L.U32 R13, R14, R15, RZ ;  /* 0x0000000f0e0d7219 */ /* 0x001fe400000006ff */
[----:B------:R-:W-:Y:S02]  /*0e10*/  SHF.R.U32.HI R10, RZ, R11, R0 ;  /* 0x0000000bff0a7219 */ /* 0x000fe40000011600 */
[----:B------:R-:W-:Y:S01]  /*0e20*/  BSSY.RECONVERGENT B0, `(.L_x_65) ;  /* 0x0000015000007945 */ /* 0x000fe20003800200 */
[----:B------:R-:W-:Y:S02]  /*0e30*/  ISETP.GE.U32.AND P1, PT, R13, R0, PT ;  /* 0x000000000d00720c */ /* 0x000fe40003f26070 */
[----:B------:R-:W-:-:S13]  /*0e40*/  ISETP.GE.U32.AND P0, PT, R3, R10, PT ;  /* 0x0000000a0300720c */ /* 0x000fda0003f06070 */
[----:B------:R-:W-:Y:S05]  /*0e50*/  @P0 BRA `(.L_x_66) ;  /* 0x0000000000440947 */ /* 0x000fea0003800000 */
[----:B------:R-:W0:Y:S01]  /*0e60*/  S2R R18, SR_CgaCtaId ;  /* 0x0000000000127919 */ /* 0x000e220000008800 */
[----:B------:R-:W-:Y:S02]  /*0e70*/  MOV R17, 0x400 ;  /* 0x0000040000117802 */ /* 0x000fe40000000f00 */
[-C--:B------:R-:W-:Y:S02]  /*0e80*/  SHF.L.U32 R16, R6, R15.reuse, RZ ;  /* 0x0000000f06107219 */ /* 0x080fe400000006ff */
[----:B------:R-:W-:Y:S02]  /*0e90*/  SHF.L.U32 R13, R4, R15, RZ ;  /* 0x0000000f040d7219 */ /* 0x000fe400000006ff */
[----:B0-----:R-:W-:-:S04]  /*0ea0*/  LEA R10, R18, R17, 0x18 ;  /* 0x00000011120a7211 */ /* 0x001fc800078ec0ff */
[----:B------:R-:W-:Y:S01]  /*0eb0*/  LEA R12, R16, R10, 0x2 ;  /* 0x0000000a100c7211 */ /* 0x000fe200078e10ff */
[----:B------:R-:W-:-:S05]  /*0ec0*/  IMAD R15, R13, 0x4, R10 ;  /* 0x000000040d0f7824 */ /* 0x000fca00078e020a */
[----:B------:R-:W-:Y:S04]  /*0ed0*/  LDS R12, [R12] ;  /* 0x000000000c0c7984 */ /* 0x000fe80000000800 */
[----:B------:R-:W0:Y:S02]  /*0ee0*/  LDS R10, [R15] ;  /* 0x000000000f0a7984 */ /* 0x000e240000000800 */
[----:B0-----:R-:W-:-:S13]  /*0ef0*/  FSETP.GEU.AND P0, PT, R10, R12, PT ;  /* 0x0000000c0a00720b */ /* 0x001fda0003f0e000 */
[----:B------:R-:W-:Y:S01]  /*0f00*/  @!P0 IADD3 R17, PT, PT, R17, 0x800, RZ ;  /* 0x0000080011118810 */ /* 0x000fe20007ffe0ff */
[----:B------:R-:W-:Y:S03]  /*0f10*/  @!P0 STS [R15], R12 ;  /* 0x0000000c0f008388 */ /* 0x000fe60000000800 */
[----:B------:R-:W-:-:S04]  /*0f20*/  @!P0 LEA R17, R18, R17, 0x18 ;  /* 0x0000001112118211 */ /* 0x000fc800078ec0ff */
[----:B------:R-:W-:Y:S01]  /*0f30*/  @!P0 LEA R13, R13, R17, 0x2 ;  /* 0x000000110d0d8211 */ /* 0x000fe200078e10ff */
[----:B------:R-:W-:-:S06]  /*0f40*/  @!P0 IMAD R10, R16, 0x4, R17 ;  /* 0x00000004100a8824 */ /* 0x000fcc00078e0211 */
[----:B------:R-:W0:Y:S04]  /*0f50*/  @!P0 LDS R10, [R10] ;  /* 0x000000000a0a8984 */ /* 0x000e280000000800 */
[----:B0-----:R0:W-:Y:S02]  /*0f60*/  @!P0 STS [R13], R10 ;  /* 0x0000000a0d008388 */ /* 0x0011e40000000800 */
.L_x_66:
[----:B------:R-:W-:Y:S05]  /*0f70*/  BSYNC.RECONVERGENT B0 ;  /* 0x0000000000007941 */ /* 0x000fea0003800200 */
.L_x_65:
[----:B------:R-:W-:Y:S05]  /*0f80*/  @!P1 BRA `(.L_x_67) ;  /* 0xfffffffc00909947 */ /* 0x000fea000383ffff */
.L_x_64:
[----:B------:R-:W1:Y:S08]  /*0f90*/  S2UR UR6, SR_CgaCtaId ;  /* 0x00000000000679c3 */ /* 0x000e700000008800 */
[----:B------:R-:W-:Y:S06]  /*0fa0*/  BAR.SYNC.DEFER_BLOCKING 0x0 ;  /* 0x0000000000007b1d */ /* 0x000fec0000010000 */
[----:B------:R-:W-:-:S02]  /*0fb0*/  UMOV UR5, 0x400 ;  /* 0x0000040000057882 */ /* 0x000fc40000000000 */
[----:B------:R-:W2:Y:S01]  /*0fc0*/  LDC.64 R14, c[0x0][0x398] ;  /* 0x0000e600ff0e7b82 */ /* 0x000ea20000000a00 */
[----:B------:R-:W-:-:S07]  /*0fd0*/  ISETP.NE.AND P0, PT, R3, RZ, PT ;  /* 0x000000ff0300720c */ /* 0x000fce0003f05270 */
[----:B------:R-:W3:Y:S01]  /*0fe0*/  LDC R19, c[0x0][0x388] ;  /* 0x0000e200ff137b82 */ /* 0x000ee20000000800 */
[----:B-1----:R-:W-:-:S07]  /*0ff0*/  ULEA UR5, UR6, UR5, 0x18 ;  /* 0x0000000506057291 */ /* 0x002fce000f8ec0ff */
[----:B0-----:R-:W0:Y:S02]  /*1000*/  @!P0 LDC.64 R12, c[0x0][0x3a8] ;  /* 0x0000ea00ff0c8b82 */ /* 0x001e240000000a00 */
[----:B------:R-:W1:Y:S02]  /*1010*/  LDS R16, [UR5+0x800] ;  /* 0x00080005ff107984 */ /* 0x000e640008000800 */
[----:B-1----:R-:W-:-:S04]  /*1020*/  IMAD.IADD R11, R7, 0x1, R16 ;  /* 0x00000001070b7824 */ /* 0x002fc800078e0210 */
[----:B--2---:R-:W-:Y:S02]  /*1030*/  IMAD.WIDE R14, R11, 0x4, R14 ;  /* 0x000000040b0e7825 */ /* 0x004fe400078e020e */
[----:B------:R-:W1:Y:S04]  /*1040*/  LDC.64 R10, c[0x0][0x3b0] ;  /* 0x0000ec00ff0a7b82 */ /* 0x000e680000000a00 */
[----:B------:R-:W2:Y:S01]  /*1050*/  LDG.E.CONSTANT R15, desc[UR10][R14.64] ;  /* 0x0000000a0e0f7981 */ /* 0x000ea2000c1e9900 */
[----:B---3--:R-:W-:Y:S01]  /*1060*/  IMAD R17, R19, UR4, R8 ;  /* 0x0000000413117c24 */ /* 0x008fe2000f8e0208 */
[----:B------:R-:W-:-:S03]  /*1070*/  IADD3 R8, PT, PT, R8, 0x1, RZ ;  /* 0x0000000108087810 */ /* 0x000fc60007ffe0ff */
[----:B0-----:R-:W-:-:S05]  /*1080*/  @!P0 IMAD.WIDE R12, R17, 0x4, R12 ;  /* 0x00000004110c8825 */ /* 0x001fca00078e020c */
[----:B------:R3:W-:Y:S01]  /*1090*/  @!P0 STG.E desc[UR10][R12.64], R16 ;  /* 0x000000100c008986 */ /* 0x0007e2000c10190a */
[----:B------:R-:W-:Y:S01]  /*10a0*/  ISETP.NE.AND P0, PT, R8, R19, PT ;  /* 0x000000130800720c */ /* 0x000fe20003f05270 */
[----:B-1----:R-:W-:-:S05]  /*10b0*/  IMAD.WIDE R10, R17, 0x4, R10 ;  /* 0x00000004110a7825 */ /* 0x002fca00078e020a */
[----:B--2---:R3:W-:Y:S07]  /*10c0*/  STG.E desc[UR10][R10.64], R15 ;  /* 0x0000000f0a007986 */ /* 0x0047ee000c10190a */
[----:B------:R-:W-:Y:S05]  /*10d0*/  @P0 BRA `(.L_x_68) ;  /* 0xfffffff800200947 */ /* 0x000fea000383ffff */
.L_x_60:
[----:B------:R-:W4:Y:S01]  /*10e0*/  LDCU UR5, c[0x0][0x370] ;  /* 0x00006e00ff0577ac */ /* 0x000f220008000800 */
[----:B------:R-:W5:Y:S01]  /*10f0*/  LDCU UR6, c[0x0][0x380] ;  /* 0x00007000ff0677ac */ /* 0x000f620008000800 */
[----:B----4-:R-:W-:-:S04]  /*1100*/  UIADD3 UR4, UPT, UPT, UR5, UR4, URZ ;  /* 0x0000000405047290 */ /* 0x010fc8000fffe0ff */
[----:B-----5:R-:W-:-:S09]  /*1110*/  UISETP.GE.AND UP0, UPT, UR4, UR6, UPT ;  /* 0x000000060400728c */ /* 0x020fd2000bf06270 */
[----:B------:R-:W-:Y:S05]  /*1120*/  BRA.U !UP0, `(.L_x_69) ;  /* 0xfffffff1085c7547 */ /* 0x000fea000b83ffff */
[----:B------:R-:W-:Y:S05]  /*1130*/  EXIT ;  /* 0x000000000000794d */ /* 0x000fea0003800000 */
.L_x_70:
        /* <DEDUP_REMOVED lines=12> */
.L_x_140:


//--------------------- .text._Z27farthestpointsamplingKerneliiiPKfPfPi --------------------------
	.section	.text._Z27farthestpointsamplingKerneliiiPKfPfPi,"ax",@progbits
	.align	128
        .global         _Z27farthestpointsamplingKerneliiiPKfPfPi
        .type           _Z27farthestpointsamplingKerneliiiPKfPfPi,@function
        .size           _Z27farthestpointsamplingKerneliiiPKfPfPi,(.L_x_141 - _Z27farthestpointsamplingKerneliiiPKfPfPi)
        .other          _Z27farthestpointsamplingKerneliiiPKfPfPi,@"STO_CUDA_ENTRY STV_DEFAULT"
_Z27farthestpointsamplingKerneliiiPKfPfPi:
.text._Z27farthestpointsamplingKerneliiiPKfPfPi:
        /* <DEDUP_REMOVED lines=11> */
[----:B------:R-:W3:Y:S05]  /*00b0*/  LDCU UR9, c[0x0][0x370] ;  /* 0x00006e00ff0977ac */ /* 0x000eea0008000800 */
[----:B------:R-:W4:Y:S01]  /*00c0*/  LDC R9, c[0x0][0x384] ;  /* 0x0000e100ff097b82 */ /* 0x000f220000000800 */
[----:B------:R-:W-:Y:S01]  /*00d0*/  UMOV UR7, UR4 ;  /* 0x0000000400077c82 */ /* 0x000fe20008000000 */
[----:B0-----:R-:W0:Y:S01]  /*00e0*/  I2F.U32.RP R6, R5 ;  /* 0x0000000500067306 */ /* 0x001e220000209000 */
[----:B------:R-:W-:-:S02]  /*00f0*/  ISETP.NE.U32.AND P2, PT, R5, RZ, PT ;  /* 0x000000ff0500720c */ /* 0x000fc40003f45070 */
[C---:B----4-:R-:W-:Y:S01]  /*0100*/  VIMNMX R0, PT, PT, R9.reuse, 0xc00, PT ;  /* 0x00000c0009007848 */ /* 0x050fe20003fe0100 */
[----:B-1----:R-:W-:Y:S02]  /*0110*/  IMAD.IADD R7, R4, 0x1, R5 ;  /* 0x0000000104077824 */ /* 0x002fe400078e0205 */
[----:B------:R-:W-:Y:S02]  /*0120*/  IMAD R17, R9, 0x3, RZ ;  /* 0x0000000309117824 */ /* 0x000fe400078e02ff */
[----:B------:R-:W-:Y:S01]  /*0130*/  IMAD R0, R0, 0x3, RZ ;  /* 0x0000000300007824 */ /* 0x000fe200078e02ff */
[----:B0-----:R-:W0:Y:S04]  /*0140*/  MUFU.RCP R6, R6 ;  /* 0x0000000600067308 */ /* 0x001e280000001000 */
[----:B------:R-:W-:-:S02]  /*0150*/  ISETP.GE.AND P0, PT, R7, R0, PT ;  /* 0x000000000700720c */ /* 0x000fc40003f06270 */
[----:B------:R-:W-:Y:S01]  /*0160*/  VIMNMX R0, PT, PT, R0, R7, !PT ;  /* 0x0000000700007248 */ /* 0x000fe20007fe0100 */
[----:B0-----:R-:W-:Y:S01]  /*0170*/  VIADD R2, R6, 0xffffffe ;  /* 0x0ffffffe06027836 */ /* 0x001fe20000000000 */
[----:B------:R-:W-:-:S03]  /*0180*/  SEL R6, RZ, 0x1, P0 ;  /* 0x00000001ff067807 */ /* 0x000fc60000000000 */
[----:B------:R0:W1:Y:S01]  /*0190*/  F2I.FTZ.U32.TRUNC.NTZ R3, R2 ;  /* 0x0000000200037305 */ /* 0x000062000021f000 */
[----:B------:R-:W-:Y:S01]  /*01a0*/  IADD3 R0, PT, PT, R0, -R7, -R6 ;  /* 0x8000000700007210 */ /* 0x000fe20007ffe806 */
[----:B0-----:R-:W-:Y:S02]  /*01b0*/  HFMA2 R2, -RZ, RZ, 0, 0 ;  /* 0x00000000ff027431 */ /* 0x001fe400000001ff */
[----:B-1----:R-:W-:-:S04]  /*01c0*/  IMAD.MOV R8, RZ, RZ, -R3 ;  /* 0x000000ffff087224 */ /* 0x002fc800078e0a03 */
[----:B------:R-:W-:-:S04]  /*01d0*/  IMAD R11, R8, R5, RZ ;  /* 0x00000005080b7224 */ /* 0x000fc800078e02ff */
[----:B------:R-:W-:-:S06]  /*01e0*/  IMAD.HI.U32 R3, R3, R11, R2 ;  /* 0x0000000b03037227 */ /* 0x000fcc00078e0002 */
[----:B------:R-:W-:-:S04]  /*01f0*/  IMAD.HI.U32 R3, R3, R0, RZ ;  /* 0x0000000003037227 */ /* 0x000fc800078e00ff */
[----:B------:R-:W-:-:S04]  /*0200*/  IMAD.MOV R2, RZ, RZ, -R3 ;  /* 0x000000ffff027224 */ /* 0x000fc800078e0a03 */
[----:B------:R-:W-:Y:S01]  /*0210*/  IMAD R0, R5, R2, R0 ;  /* 0x0000000205007224 */ /* 0x000fe200078e0200 */
[----:B------:R-:W-:-:S04]  /*0220*/  SHF.L.U32 R2, R4, 0x1, RZ ;  /* 0x0000000104027819 */ /* 0x000fc800000006ff */
[----:B------:R-:W-:-:S13]  /*0230*/  ISETP.GE.U32.AND P0, PT, R0, R5, PT ;  /* 0x000000050000720c */ /* 0x000fda0003f06070 */
[----:B------:R-:W-:Y:S01]  /*0240*/  @P0 IMAD.IADD R0, R0, 0x1, -R5 ;  /* 0x0000000100000824 */ /* 0x000fe200078e0a05 */
[----:B------:R-:W-:-:S04]  /*0250*/  @P0 IADD3 R3, PT, PT, R3, 0x1, RZ ;  /* 0x0000000103030810 */ /* 0x000fc80007ffe0ff */
[----:B------:R-:W-:Y:S01]  /*0260*/  ISETP.GE.U32.AND P1, PT, R0, R5, PT ;  /* 0x000000050000720c */ /* 0x000fe20003f26070 */
[----:B------:R-:W-:-:S12]  /*0270*/  IMAD R0, R9, UR4, R4 ;  /* 0x0000000409007c24 */ /* 0x000fd8000f8e0204 */
[----:B------:R-:W-:Y:S01]  /*0280*/  @P1 VIADD R3, R3, 0x1 ;  /* 0x0000000103031836 */ /* 0x000fe20000000000 */
[----:B------:R-:W-:-:S05]  /*0290*/  @!P2 LOP3.LUT R3, RZ, R5, RZ, 0x33, !PT ;  /* 0x00000005ff03a212 */ /* 0x000fca00078e33ff */
[----:B--23--:R-:W-:-:S07]  /*02a0*/  IMAD.IADD R3, R6, 0x1, R3 ;  /* 0x0000000106037824 */ /* 0x00cfce00078e0203 */
.L_x_88:
[C---:B------:R-:W-:Y:S01]  /*02b0*/  ISETP.NE.AND P0, PT, R4.reuse, RZ, PT ;  /* 0x000000ff0400720c */ /* 0x040fe20003f05270 */
[----:B01----:R-:W0:Y:S01]  /*02c0*/  LDC R13, c[0x0][0x384] ;  /* 0x0000e100ff0d7b82 */ /* 0x003e220000000800 */
[----:B------:R-:W-:Y:S11]  /*02d0*/  BSSY.RECONVERGENT B0, `(.L_x_71) ;  /* 0x0000011000007945 */ /* 0x000ff60003800200 */
[----:B------:R-:W1:Y:S08]  /*02e0*/  @!P0 LDC R9, c[0x0][0x388] ;  /* 0x0000e200ff098b82 */ /* 0x000e700000000800 */
[----:B--2---:R-:W2:Y:S01]  /*02f0*/  @!P0 LDC.64 R6, c[0x0][0x3a0] ;  /* 0x0000e800ff068b82 */ /* 0x004ea20000000a00 */
[----:B0-----:R-:W-:Y:S01]  /*0300*/  ISETP.GE.AND P1, PT, R4, R13, PT ;  /* 0x0000000d0400720c */ /* 0x001fe20003f26270 */
[----:B-1----:R-:W-:-:S04]  /*0310*/  @!P0 IMAD R9, R9, UR4, RZ ;  /* 0x0000000409098c24 */ /* 0x002fc8000f8e02ff */
[----:B--2---:R-:W-:-:S05]  /*0320*/  @!P0 IMAD.WIDE R6, R9, 0x4, R6 ;  /* 0x0000000409068825 */ /* 0x004fca00078e0206 */
[----:B------:R0:W-:Y:S03]  /*0330*/  @!P0 STG.E desc[UR10][R6.64], RZ ;  /* 0x000000ff06008986 */ /* 0x0001e6000c10190a */
[----:B------:R-:W-:Y:S05]  /*0340*/  @P1 BRA `(.L_x_72) ;  /* 0x0000000000241947 */ /* 0x000fea0003800000 */
[----:B------:R-:W1:Y:S01]  /*0350*/  LDC.64 R8, c[0x0][0x398] ;  /* 0x0000e600ff087b82 */ /* 0x000e620000000a00 */
[----:B------:R-:W-:Y:S02]  /*0360*/  IMAD.MOV.U32 R10, RZ, RZ, R4 ;  /* 0x000000ffff0a7224 */ /* 0x000fe400078e0004 */
[----:B------:R-:W-:-:S07]  /*0370*/  IMAD.MOV.U32 R11, RZ, RZ, 0x7e967699 ;  /* 0x7e967699ff0b7424 */ /* 0x000fce00078e00ff */
.L_x_73:
[----:B0-2---:R-:W-:Y:S01]  /*0380*/  IMAD R7, R13, UR7, R10 ;  /* 0x000000070d077c24 */ /* 0x005fe2000f8e020a */
[----:B------:R-:W-:-:S03]  /*0390*/  IADD3 R10, PT, PT, R5, R10, RZ ;  /* 0x0000000a050a7210 */ /* 0x000fc60007ffe0ff */
[----:B-1----:R-:W-:Y:S01]  /*03a0*/  IMAD.WIDE.U32 R6, R7, 0x4, R8 ;  /* 0x0000000407067825 */ /* 0x002fe200078e0008 */
[----:B------:R-:W-:-:S04]  /*03b0*/  ISETP.GE.AND P0, PT, R10, R13, PT ;  /* 0x0000000d0a00720c */ /* 0x000fc80003f06270 */
[----:B------:R2:W-:Y:S09]  /*03c0*/  STG.E desc[UR10][R6.64], R11 ;  /* 0x0000000b06007986 */ /* 0x0005f2000c10190a */
[----:B------:R-:W-:Y:S05]  /*03d0*/  @!P0 BRA `(.L_x_73) ;  /* 0xfffffffc00e88947 */ /* 0x000fea000383ffff */
.L_x_72:
[----:B------:R-:W-:Y:S05]  /*03e0*/  BSYNC.RECONVERGENT B0 ;  /* 0x0000000000007941 */ /* 0x000fea0003800200 */
.L_x_71:
[----:B------:R-:W1:Y:S01]  /*03f0*/  LDCU UR5, c[0x0][0x384] ;  /* 0x00007080ff0577ac */ /* 0x000e620008000800 */
[----:B------:R-:W-:Y:S01]  /*0400*/  BSSY.RECONVERGENT B0, `(.L_x_74) ;  /* 0x0000046000007945 */ /* 0x000fe20003800200 */
[----:B-1----:R-:W-:-:S04]  /*0410*/  UISETP.LT.AND UP0, UPT, UR5, 0xc00, UPT ;  /* 0x00000c000500788c */ /* 0x002fc8000bf01270 */
[----:B------:R-:W-:-:S04]  /*0420*/  USEL UR5, UR5, 0xc00, UP0 ;  /* 0x00000c0005057887 */ /* 0x000fc80008000000 */
[----:B------:R-:W-:-:S06]  /*0430*/  UIMAD UR5, UR5, 0x3, URZ ;  /* 0x00000003050578a4 */ /* 0x000fcc000f8e02ff */
[----:B------:R-:W-:-:S13]  /*0440*/  ISETP.GE.AND P0, PT, R4, UR5, PT ;  /* 0x0000000504007c0c */ /* 0x000fda000bf06270 */
[----:B------:R-:W-:Y:S05]  /*0450*/  @P0 BRA `(.L_x_75) ;  /* 0x0000000400000947 */ /* 0x000fea0003800000 */
[C---:B------:R-:W-:Y:S01]  /*0460*/  LOP3.LUT R12, R3.reuse, 0x3, RZ, 0xc0, !PT ;  /* 0x00000003030c7812 */ /* 0x040fe200078ec0ff */
[----:B------:R-:W-:Y:S01]  /*0470*/  BSSY.RECONVERGENT B1, `(.L_x_76) ;  /* 0x0000021000017945 */ /* 0x000fe20003800200 */
[----:B------:R-:W-:Y:S01]  /*0480*/  ISETP.GE.U32.AND P0, PT, R3, 0x3, PT ;  /* 0x000000030300780c */ /* 0x000fe20003f06070 */
[----:B0-2---:R-:W-:Y:S01]  /*0490*/  IMAD.SHL.U32 R6, R5, 0x4, RZ ;  /* 0x0000000405067824 */ /* 0x005fe200078e00ff */
[----:B------:R-:W-:Y:S01]  /*04a0*/  ISETP.NE.AND P1, PT, R12, 0x3, PT ;  /* 0x000000030c00780c */ /* 0x000fe20003f25270 */
[----:B------:R-:W-:Y:S02]  /*04b0*/  IMAD R7, R17, UR4, RZ ;  /* 0x0000000411077c24 */ /* 0x000fe4000f8e02ff */
[----:B------:R-:W-:-:S10]  /*04c0*/  IMAD.MOV.U32 R16, RZ, RZ, R4 ;  /* 0x000000ffff107224 */ /* 0x000fd400078e0004 */
[----:B------:R-:W-:Y:S05]  /*04d0*/  @!P1 BRA `(.L_x_77) ;  /* 0x0000000000689947 */ /* 0x000fea0003800000 */
[----:B------:R-:W0:Y:S01]  /*04e0*/  LDC.64 R8, c[0x0][0x390] ;  /* 0x0000e400ff087b82 */ /* 0x000e220000000a00 */
[----:B------:R-:W-:-:S05]  /*04f0*/  IADD3 R11, PT, PT, R7, R4, RZ ;  /* 0x00000004070b7210 */ /* 0x000fca0007ffe0ff */
[----:B0-----:R-:W-:-:S05]  /*0500*/  IMAD.WIDE R8, R11, 0x4, R8 ;  /* 0x000000040b087825 */ /* 0x001fca00078e0208 */
[----:B------:R-:W2:Y:S01]  /*0510*/  LDG.E.CONSTANT R10, desc[UR10][R8.64] ;  /* 0x0000000a080a7981 */ /* 0x000ea2000c1e9900 */
[----:B------:R-:W0:Y:S01]  /*0520*/  S2UR UR8, SR_CgaCtaId ;  /* 0x00000000000879c3 */ /* 0x000e220000008800 */
[----:B------:R-:W-:Y:S01]  /*0530*/  UMOV UR6, 0x400 ;  /* 0x0000040000067882 */ /* 0x000fe20000000000 */
[----:B------:R-:W-:Y:S01]  /*0540*/  ISETP.NE.AND P1, PT, R12, RZ, PT ;  /* 0x000000ff0c00720c */ /* 0x000fe20003f25270 */
[----:B------:R-:W-:Y:S01]  /*0550*/  UIADD3 UR6, UPT, UPT, UR6, 0x1000, URZ ;  /* 0x0000100006067890 */ /* 0x000fe2000fffe0ff */
[----:B------:R-:W-:-:S03]  /*0560*/  IMAD.IADD R16, R4, 0x1, R5 ;  /* 0x0000000104107824 */ /* 0x000fc600078e0205 */
        /* <DEDUP_REMOVED lines=8> */
[----:B------:R-:W2:Y:S02]  /*05f0*/  LDG.E.CONSTANT R8, desc[UR10][R8.64] ;  /* 0x0000000a08087981 */ /* 0x000ea4000c1e9900 */
[----:B------:R-:W-:-:S05]  /*0600*/  @P1 IADD3.X R11, PT, PT, RZ, R9, RZ, P2, !PT ;  /* 0x00000009ff0b1210 */ /* 0x000fca00017fe4ff */
[----:B------:R-:W3:Y:S01]  /*0610*/  @P1 LDG.E.CONSTANT R10, desc[UR10][R10.64] ;  /* 0x0000000a0a0a1981 */ /* 0x000ee2000c1e9900 */
[----:B------:R-:W-:-:S04]  /*0620*/  IMAD.IADD R15, R13, 0x1, R6 ;  /* 0x000000010d0f7824 */ /* 0x000fc800078e0206 */
[----:B------:R-:W-:Y:S01]  /*0630*/  @P1 IMAD.IADD R13, R6, 0x1, R15 ;  /* 0x00000001060d1824 */ /* 0x000fe200078e020f */
[----:B------:R-:W-:-:S05]  /*0640*/  IADD3 R16, PT, PT, R16, R5, RZ ;  /* 0x0000000510107210 */ /* 0x000fca0007ffe0ff */
[----:B------:R-:W-:Y:S01]  /*0650*/  @P1 IMAD.IADD R16, R16, 0x1, R5 ;  /* 0x0000000110101824 */ /* 0x000fe200078e0205 */
[----:B--2---:R1:W-:Y:S04]  /*0660*/  STS [R15], R8 ;  /* 0x000000080f007388 */ /* 0x0043e80000000800 */
[----:B---3--:R1:W-:Y:S02]  /*0670*/  @P1 STS [R13], R10 ;  /* 0x0000000a0d001388 */ /* 0x0083e40000000800 */
.L_x_77:
[----:B------:R-:W-:Y:S05]  /*0680*/  BSYNC.RECONVERGENT B1 ;  /* 0x0000000000017941 */ /* 0x000fea0003800200 */
.L_x_76:
[----:B------:R-:W-:Y:S05]  /*0690*/  @!P0 BRA `(.L_x_75) ;  /* 0x0000000000708947 */ /* 0x000fea0003800000 */
[----:B------:R-:W2:Y:S01]  /*06a0*/  S2R R11, SR_CgaCtaId ;  /* 0x00000000000b7919 */ /* 0x000ea20000008800 */
[----:B-1----:R-:W1:Y:S01]  /*06b0*/  LDC.64 R8, c[0x0][0x390] ;  /* 0x0000e400ff087b82 */ /* 0x002e620000000a00 */
[----:B0-----:R-:W-:-:S05]  /*06c0*/  MOV R10, 0x400 ;  /* 0x00000400000a7802 */ /* 0x001fca0000000f00 */
[----:B------:R-:W-:-:S05]  /*06d0*/  VIADD R10, R10, 0x1000 ;  /* 0x000010000a0a7836 */ /* 0x000fca0000000000 */
[----:B--2---:R-:W-:-:S07]  /*06e0*/  LEA R29, R11, R10, 0x18 ;  /* 0x0000000a0b1d7211 */ /* 0x004fce00078ec0ff */
.L_x_78:
[----:B------:R-:W-:-:S05]  /*06f0*/  IADD3 R19, PT, PT, R7, R16, RZ ;  /* 0x0000001007137210 */ /* 0x000fca0007ffe0ff */
[----:B01----:R-:W-:-:S03]  /*0700*/  IMAD.WIDE R18, R19, 0x4, R8 ;  /* 0x0000000413127825 */ /* 0x003fc600078e0208 */
[----:B------:R-:W-:-:S03]  /*0710*/  IADD3 R14, P0, PT, R6, R18, RZ ;  /* 0x00000012060e7210 */ /* 0x000fc60007f1e0ff */
[----:B------:R-:W2:Y:S02]  /*0720*/  LDG.E.CONSTANT R18, desc[UR10][R18.64] ;  /* 0x0000000a12127981 */ /* 0x000ea4000c1e9900 */
[----:B------:R-:W-:Y:S01]  /*0730*/  IMAD.X R15, RZ, RZ, R19, P0 ;  /* 0x000000ffff0f7224 */ /* 0x000fe200000e0613 */
[----:B------:R-:W-:-:S04]  /*0740*/  IADD3 R12, P0, PT, R6, R14, RZ ;  /* 0x0000000e060c7210 */ /* 0x000fc80007f1e0ff */
[----:B------:R-:W3:Y:S01]  /*0750*/  LDG.E.CONSTANT R14, desc[UR10][R14.64] ;  /* 0x0000000a0e0e7981 */ /* 0x000ee2000c1e9900 */
[----:B------:R-:W-:Y:S01]  /*0760*/  IMAD.X R13, RZ, RZ, R15, P0 ;  /* 0x000000ffff0d7224 */ /* 0x000fe200000e060f */
[----:B------:R-:W-:-:S04]  /*0770*/  IADD3 R10, P0, PT, R6, R12, RZ ;  /* 0x0000000c060a7210 */ /* 0x000fc80007f1e0ff */
[----:B------:R-:W-:Y:S01]  /*0780*/  IADD3.X R11, PT, PT, RZ, R13, RZ, P0, !PT ;  /* 0x0000000dff0b7210 */ /* 0x000fe200007fe4ff */
[----:B------:R-:W4:Y:S04]  /*0790*/  LDG.E.CONSTANT R12, desc[UR10][R12.64] ;  /* 0x0000000a0c0c7981 */ /* 0x000f28000c1e9900 */
[----:B------:R-:W5:Y:S01]  /*07a0*/  LDG.E.CONSTANT R10, desc[UR10][R10.64] ;  /* 0x0000000a0a0a7981 */ /* 0x000f62000c1e9900 */
[----:B------:R-:W-:-:S04]  /*07b0*/  IMAD R21, R16, 0x4, R29 ;  /* 0x0000000410157824 */ /* 0x000fc800078e021d */
[----:B------:R-:W-:-:S05]  /*07c0*/  IMAD.IADD R23, R6, 0x1, R21 ;  /* 0x0000000106177824 */ /* 0x000fca00078e0215 */
[----:B------:R-:W-:-:S05]  /*07d0*/  IADD3 R25, PT, PT, R6, R23, RZ ;  /* 0x0000001706197210 */ /* 0x000fca0007ffe0ff */
[C---:B------:R-:W-:Y:S02]  /*07e0*/  IMAD.IADD R27, R6.reuse, 0x1, R25 ;  /* 0x00000001061b7824 */ /* 0x040fe400078e0219 */
[----:B------:R-:W-:-:S05]  /*07f0*/  IMAD.IADD R16, R6, 0x1, R16 ;  /* 0x0000000106107824 */ /* 0x000fca00078e0210 */
[----:B------:R-:W-:Y:S01]  /*0800*/  ISETP.GE.AND P0, PT, R16, UR5, PT ;  /* 0x0000000510007c0c */ /* 0x000fe2000bf06270 */
[----:B--2---:R0:W-:Y:S04]  /*0810*/  STS [R21], R18 ;  /* 0x0000001215007388 */ /* 0x0041e80000000800 */
[----:B---3--:R0:W-:Y:S04]  /*0820*/  STS [R23], R14 ;  /* 0x0000000e17007388 */ /* 0x0081e80000000800 */
[----:B----4-:R0:W-:Y:S04]  /*0830*/  STS [R25], R12 ;  /* 0x0000000c19007388 */ /* 0x0101e80000000800 */
[----:B-----5:R0:W-:Y:S01]  /*0840*/  STS [R27], R10 ;  /* 0x0000000a1b007388 */ /* 0x0201e20000000800 */
[----:B------:R-:W-:Y:S05]  /*0850*/  @!P0 BRA `(.L_x_78) ;  /* 0xfffffffc00a48947 */ /* 0x000fea000383ffff */
.L_x_75:
[----:B------:R-:W-:Y:S05]  /*0860*/  BSYNC.RECONVERGENT B0 ;  /* 0x0000000000007941 */ /* 0x000fea0003800200 */
.L_x_74:
[----:B------:R-:W3:Y:S02]  /*0870*/  LDCU UR5, c[0x0][0x388] ;  /* 0x00007100ff0577ac */ /* 0x000ee40008000800 */
[----:B---3--:R-:W-:Y:S01]  /*0880*/  UISETP.NE.AND UP0, UPT, UR5, 0x1, UPT ;  /* 0x000000010500788c */ /* 0x008fe2000bf05270 */
[----:B------:R-:W-:Y:S08]  /*0890*/  BAR.SYNC.DEFER_BLOCKING 0x0 ;  /* 0x0000000000007b1d */ /* 0x000ff00000010000 */
[----:B------:R-:W-:Y:S05]  /*08a0*/  BRA.U !UP0, `(.L_x_79) ;  /* 0x0000000508c87547 */ /* 0x000fea000b800000 */
[----:B------:R-:W-:Y:S02]  /*08b0*/  HFMA2 R9, -RZ, RZ, 0, 0 ;  /* 0x00000000ff097431 */ /* 0x000fe400000001ff */
[----:B01----:R-:W-:-:S07]  /*08c0*/  IMAD.MOV.U32 R10, RZ, RZ, 0x1 ;  /* 0x00000001ff0a7424 */ /* 0x003fce00078e00ff */
.L_x_87:
[----:B------:R-:W0:Y:S01]  /*08d0*/  LDCU UR5, c[0x0][0x384] ;  /* 0x00007080ff0577ac */ /* 0x000e220008000800 */
[----:B--2---:R-:W1:Y:S01]  /*08e0*/  LDC.64 R6, c[0x0][0x390] ;  /* 0x0000e400ff067b82 */ /* 0x004e620000000a00 */
[----:B------:R-:W-:Y:S01]  /*08f0*/  IMAD R19, R17, UR4, RZ ;  /* 0x0000000411137c24 */ /* 0x000fe2000f8e02ff */
[----:B------:R-:W-:Y:S01]  /*0900*/  BSSY.RECONVERGENT B0, `(.L_x_80) ;  /* 0x0000034000007945 */ /* 0x000fe20003800200 */
[----:B------:R-:W-:Y:S01]  /*0910*/  IMAD.MOV.U32 R13, RZ, RZ, -0x40800000 ;  /* 0xbf800000ff0d7424 */ /* 0x000fe200078e00ff */
[----:B------:R-:W-:Y:S01]  /*0920*/  MOV R14, RZ ;  /* 0x000000ff000e7202 */ /* 0x000fe20000000f00 */
[----:B------:R-:W-:Y:S01]  /*0930*/  IMAD R9, R9, 0x3, R19 ;  /* 0x0000000309097824 */ /* 0x000fe200078e0213 */
[----:B0-----:R-:W-:Y:S01]  /*0940*/  ISETP.GE.AND P0, PT, R4, UR5, PT ;  /* 0x0000000504007c0c */ /* 0x001fe2000bf06270 */
[----:B------:R-:W0:Y:S02]  /*0950*/  LDCU UR5, c[0x0][0x384] ;  /* 0x00007080ff0577ac */ /* 0x000e240008000800 */
[----:B-1----:R-:W-:-:S10]  /*0960*/  IMAD.WIDE R6, R9, 0x4, R6 ;  /* 0x0000000409067825 */ /* 0x002fd400078e0206 */
[----:B0-----:R-:W-:Y:S05]  /*0970*/  @P0 BRA `(.L_x_81) ;  /* 0x0000000000b00947 */ /* 0x001fea0003800000 */
[----:B------:R0:W5:Y:S04]  /*0980*/  LDG.E.CONSTANT R11, desc[UR10][R6.64] ;  /* 0x0000000a060b7981 */ /* 0x000168000c1e9900 */
[----:B------:R0:W5:Y:S04]  /*0990*/  LDG.E.CONSTANT R12, desc[UR10][R6.64+0x4] ;  /* 0x0000040a060c7981 */ /* 0x000168000c1e9900 */
[----:B------:R0:W5:Y:S01]  /*09a0*/  LDG.E.CONSTANT R16, desc[UR10][R6.64+0x8] ;  /* 0x0000080a06107981 */ /* 0x000162000c1e9900 */
[----:B------:R-:W-:Y:S01]  /*09b0*/  MOV R8, 0x400 ;  /* 0x0000040000087802 */ /* 0x000fe20000000f00 */
[----:B------:R-:W-:Y:S01]  /*09c0*/  IMAD R19, R4, 0x3, R19 ;  /* 0x0000000304137824 */ /* 0x000fe200078e0213 */
[----:B------:R-:W-:Y:S01]  /*09d0*/  MOV R14, RZ ;  /* 0x000000ff000e7202 */ /* 0x000fe20000000f00 */
[----:B------:R-:W1:Y:S01]  /*09e0*/  S2R R9, SR_CgaCtaId ;  /* 0x0000000000097919 */ /* 0x000e620000008800 */
[----:B------:R-:W-:-:S02]  /*09f0*/  IMAD.MOV.U32 R18, RZ, RZ, R0 ;  /* 0x000000ffff127224 */ /* 0x000fc400078e0000 */
[----:B------:R-:W-:Y:S02]  /*0a00*/  VIADD R8, R8, 0x1000 ;  /* 0x0000100008087836 */ /* 0x000fe40000000000 */
[----:B------:R-:W-:Y:S02]  /*0a10*/  IMAD.MOV.U32 R13, RZ, RZ, -0x40800000 ;  /* 0xbf800000ff0d7424 */ /* 0x000fe400078e00ff */
[----:B------:R-:W-:Y:S01]  /*0a20*/  IMAD.MOV.U32 R15, RZ, RZ, R4 ;  /* 0x000000ffff0f7224 */ /* 0x000fe200078e0004 */
[----:B-1----:R-:W-:-:S05]  /*0a30*/  LEA R9, R9, R8, 0x18 ;  /* 0x0000000809097211 */ /* 0x002fca00078ec0ff */
[----:B------:R-:W-:-:S05]  /*0a40*/  IMAD R20, R4, 0xc, R9 ;  /* 0x0000000c04147824 */ /* 0x000fca00078e0209 */
[----:B0-----:R-:W-:-:S07]  /*0a50*/  IADD3 R20, PT, PT, R20, 0x4, RZ ;  /* 0x0000000414147810 */ /* 0x001fce0007ffe0ff */
.L_x_82:
[----:B------:R-:W-:Y:S01]  /*0a60*/  ISETP.GT.AND P0, PT, R15, 0xbff, PT ;  /* 0x00000bff0f00780c */ /* 0x000fe20003f04270 */
[----:B------:R-:W0:-:S12]  /*0a70*/  LDC.64 R6, c[0x0][0x398] ;  /* 0x0000e600ff067b82 */ /* 0x000e180000000a00 */
[----:B------:R-:W1:Y:S01]  /*0a80*/  @!P0 LDS R23, [R20] ;  /* 0x0000000014178984 */ /* 0x000e620000000800 */
[----:B------:R-:W2:Y:S03]  /*0a90*/  @P0 LDC.64 R8, c[0x0][0x390] ;  /* 0x0000e400ff080b82 */ /* 0x000ea60000000a00 */
[----:B------:R-:W3:Y:S04]  /*0aa0*/  @!P0 LDS R22, [R20+-0x4] ;  /* 0xfffffc0014168984 */ /* 0x000ee80000000800 */
[----:B------:R4:W3:Y:S01]  /*0ab0*/  @!P0 LDS R21, [R20+0x4] ;  /* 0x0000040014158984 */ /* 0x0008e20000000800 */
[----:B--2---:R-:W-:-:S05]  /*0ac0*/  @P0 IMAD.WIDE R8, R19, 0x4, R8 ;  /* 0x0000000413080825 */ /* 0x004fca00078e0208 */
[----:B------:R-:W1:Y:S04]  /*0ad0*/  @P0 LDG.E.CONSTANT R23, desc[UR10][R8.64+0x4] ;  /* 0x0000040a08170981 */ /* 0x000e68000c1e9900 */
[----:B------:R-:W3:Y:S04]  /*0ae0*/  @P0 LDG.E.CONSTANT R22, desc[UR10][R8.64] ;  /* 0x0000000a08160981 */ /* 0x000ee8000c1e9900 */
[----:B------:R-:W2:Y:S01]  /*0af0*/  @P0 LDG.E.CONSTANT R21, desc[UR10][R8.64+0x8] ;  /* 0x0000080a08150981 */ /* 0x000ea2000c1e9900 */
[----:B0-----:R-:W-:-:S05]  /*0b00*/  IMAD.WIDE.U32 R6, R18, 0x4, R6 ;  /* 0x0000000412067825 */ /* 0x001fca00078e0006 */
[----:B------:R-:W2:Y:S01]  /*0b10*/  LDG.E R26, desc[UR10][R6.64] ;  /* 0x0000000a061a7981 */ /* 0x000ea2000c1e1900 */
[C---:B----4-:R-:W-:Y:S02]  /*0b20*/  IMAD R20, R5.reuse, 0xc, R20 ;  /* 0x0000000c05147824 */ /* 0x050fe400078e0214 */
[C---:B------:R-:W-:Y:S02]  /*0b30*/  IMAD.IADD R18, R5.reuse, 0x1, R18 ;  /* 0x0000000105127824 */ /* 0x040fe400078e0212 */
[----:B------:R-:W-:Y:S02]  /*0b40*/  IMAD R19, R5, 0x3, R19 ;  /* 0x0000000305137824 */ /* 0x000fe400078e0213 */
[----:B-1---5:R-:W-:Y:S01]  /*0b50*/  FADD R23, -R12, R23 ;  /* 0x000000170c177221 */ /* 0x022fe20000000100 */
[----:B---3--:R-:W-:-:S03]  /*0b60*/  FADD R22, -R11, R22 ;  /* 0x000000160b167221 */ /* 0x008fc60000000100 */
[----:B------:R-:W-:Y:S01]  /*0b70*/  FMUL R23, R23, R23 ;  /* 0x0000001717177220 */ /* 0x000fe20000400000 */
[----:B--2---:R-:W-:-:S03]  /*0b80*/  FADD R24, -R16, R21 ;  /* 0x0000001510187221 */ /* 0x004fc60000000100 */
[----:B------:R-:W-:-:S04]  /*0b90*/  FFMA R23, R22, R22, R23 ;  /* 0x0000001616177223 */ /* 0x000fc80000000017 */
[----:B------:R-:W-:-:S05]  /*0ba0*/  FFMA R23, R24, R24, R23 ;  /* 0x0000001818177223 */ /* 0x000fca0000000017 */
[----:B------:R-:W-:-:S04]  /*0bb0*/  FMNMX R23, R26, R23, PT ;  /* 0x000000171a177209 */ /* 0x000fc80003800000 */
[----:B------:R-:W-:-:S13]  /*0bc0*/  FSETP.NEU.AND P0, PT, R23, R26, PT ;  /* 0x0000001a1700720b */ /* 0x000fda0003f0d000 */
[----:B------:R0:W-:Y:S01]  /*0bd0*/  @P0 STG.E desc[UR10][R6.64], R23 ;  /* 0x0000001706000986 */ /* 0x0001e2000c10190a */
[----:B------:R-:W-:-:S04]  /*0be0*/  FSETP.GT.AND P0, PT, R23, R13, PT ;  /* 0x0000000d1700720b */ /* 0x000fc80003f04000 */
[----:B------:R-:W-:Y:S01]  /*0bf0*/  SEL R14, R15, R14, P0 ;  /* 0x0000000e0f0e7207 */ /* 0x000fe20000000000 */
[----:B------:R-:W-:Y:S01]  /*0c00*/  IMAD.IADD R15, R5, 0x1, R15 ;  /* 0x00000001050f7824 */ /* 0x000fe200078e020f */
[----:B------:R-:W-:-:S04]  /*0c10*/  FSEL R13, R23, R13, P0 ;  /* 0x0000000d170d7208 */ /* 0x000fc80000000000 */
[----:B------:R-:W-:-:S13]  /*0c20*/  ISETP.GE.AND P1, PT, R15, UR5, PT ;  /* 0x000000050f007c0c */ /* 0x000fda000bf26270 */
[----:B0-----:R-:W-:Y:S05]  /*0c30*/  @!P1 BRA `(.L_x_82) ;  /* 0xfffffffc00889947 */ /* 0x001fea000383ffff */
.L_x_81:
[----:B------:R-:W-:Y:S05]  /*0c40*/  BSYNC.RECONVERGENT B0 ;  /* 0x0000000000007941 */ /* 0x000fea0003800200 */
.L_x_80:
        /* <DEDUP_REMOVED lines=13> */
.L_x_86:
[----:B------:R-:W-:Y:S01]  /*0d20*/  IMAD.MOV.U32 R11, RZ, RZ, R6 ;  /* 0x000000ffff0b7224 */ /* 0x000fe200078e0006 */
[----:B------:R-:W-:Y:S01]  /*0d30*/  IADD3 R6, PT, PT, R6, 0x1, RZ ;  /* 0x0000000106067810 */ /* 0x000fe20007ffe0ff */
[----:B------:R-:W-:Y:S03]  /*0d40*/  BAR.SYNC.DEFER_BLOCKING 0x0 ;  /* 0x0000000000007b1d */ /* 0x000fe60000010000 */
[----:B0-----:R-:W-:Y:S02]  /*0d50*/  SHF.R.U32.HI R7, RZ, R6, R5 ;  /* 0x00000006ff077219 */ /* 0x001fe40000011605 */
[----:B------:R-:W-:Y:S01]  /*0d60*/  SHF.L.U32 R8, R9, R11, RZ ;  /* 0x0000000b09087219 */ /* 0x000fe200000006ff */
[----:B------:R-:W-:Y:S01]  /*0d70*/  BSSY.RECONVERGENT B0, `(.L_x_84) ;  /* 0x0000016000007945 */ /* 0x000fe20003800200 */
[----:B------:R-:W-:Y:S02]  /*0d80*/  ISETP.GE.U32.AND P0, PT, R4, R7, PT ;  /* 0x000000070400720c */ /* 0x000fe40003f06070 */
[----:B------:R-:W-:-:S11]  /*0d90*/  ISETP.GE.U32.AND P1, PT, R8, R5, PT ;  /* 0x000000050800720c */ /* 0x000fd60003f26070 */
[----:B------:R-:W-:Y:S05]  /*0da0*/  @P0 BRA `(.L_x_85) ;  /* 0x0000000000480947 */ /* 0x000fea0003800000 */
[----:B------:R-:W0:Y:S01]  /*0db0*/  S2R R15, SR_CgaCtaId ;  /* 0x00000000000f7919 */ /* 0x000e220000008800 */
[C---:B------:R-:W-:Y:S01]  /*0dc0*/  VIADD R8, R2.reuse, 0x1 ;  /* 0x0000000102087836 */ /* 0x040fe20000000000 */
[----:B------:R-:W-:Y:S02]  /*0dd0*/  MOV R14, 0x400 ;  /* 0x00000400000e7802 */ /* 0x000fe40000000f00 */
[-C--:B------:R-:W-:Y:S02]  /*0de0*/  SHF.L.U32 R12, R2, R11.reuse, RZ ;  /* 0x0000000b020c7219 */ /* 0x080fe400000006ff */
[----:B------:R-:W-:Y:S02]  /*0df0*/  SHF.L.U32 R13, R8, R11, RZ ;  /* 0x0000000b080d7219 */ /* 0x000fe400000006ff */
[----:B0-----:R-:W-:-:S04]  /*0e00*/  LEA R7, R15, R14, 0x18 ;  /* 0x0000000e0f077211 */ /* 0x001fc800078ec0ff */
[----:B------:R-:W-:Y:S01]  /*0e10*/  LEA R11, R12, R7, 0x2 ;  /* 0x000000070c0b7211 */ /* 0x000fe200078e10ff */
[----:B------:R-:W-:-:S04]  /*0e20*/  IMAD R8, R13, 0x4, R7 ;  /* 0x000000040d087824 */ /* 0x000fc800078e0207 */
[----:B------:R-:W-:Y:S04]  /*0e30*/  LDS R7, [R11] ;  /* 0x000000000b077984 */ /* 0x000fe80000000800 */
[----:B------:R-:W0:Y:S02]  /*0e40*/  LDS R8, [R8] ;  /* 0x0000000008087984 */ /* 0x000e240000000800 */
[----:B0-----:R-:W-:-:S13]  /*0e50*/  FSETP.GEU.AND P0, PT, R7, R8, PT ;  /* 0x000000080700720b */ /* 0x001fda0003f0e000 */
[----:B------:R-:W-:Y:S01]  /*0e60*/  @!P0 VIADD R14, R14, 0x800 ;  /* 0x000008000e0e8836 */ /* 0x000fe20000000000 */
[----:B------:R-:W-:Y:S04]  /*0e70*/  @!P0 STS [R11], R8 ;  /* 0x000000080b008388 */ /* 0x000fe80000000800 */
[----:B------:R-:W-:-:S04]  /*0e80*/  @!P0 LEA R14, R15, R14, 0x18 ;  /* 0x0000000e0f0e8211 */ /* 0x000fc800078ec0ff */
[----:B------:R-:W-:Y:S01]  /*0e90*/  @!P0 LEA R12, R12, R14, 0x2 ;  /* 0x0000000e0c0c8211 */ /* 0x000fe200078e10ff */
[----:B------:R-:W-:-:S06]  /*0ea0*/  @!P0 IMAD R7, R13, 0x4, R14 ;  /* 0x000000040d078824 */ /* 0x000fcc00078e020e */
[----:B------:R-:W0:Y:S04]  /*0eb0*/  @!P0 LDS R7, [R7] ;  /* 0x0000000007078984 */ /* 0x000e280000000800 */
[----:B0-----:R0:W-:Y:S02]  /*0ec0*/  @!P0 STS [R12], R7 ;  /* 0x000000070c008388 */ /* 0x0011e40000000800 */
.L_x_85:
[----:B------:R-:W-:Y:S05]  /*0ed0*/  BSYNC.RECONVERGENT B0 ;  /* 0x0000000000007941 */ /* 0x000fea0003800200 */
.L_x_84:
[----:B------:R-:W-:Y:S05]  /*0ee0*/  @!P1 BRA `(.L_x_86) ;  /* 0xfffffffc008c9947 */ /* 0x000fea000383ffff */
.L_x_83:
[----:B------:R-:W1:Y:S08]  /*0ef0*/  S2UR UR6, SR_CgaCtaId ;  /* 0x00000000000679c3 */ /* 0x000e700000008800 */
[----:B------:R-:W-:Y:S01]  /*0f00*/  BAR.SYNC.DEFER_BLOCKING 0x0 ;  /* 0x0000000000007b1d */ /* 0x000fe20000010000 */
[----:B------:R-:W-:-:S05]  /*0f10*/  ISETP.NE.AND P0, PT, R4, RZ, PT ;  /* 0x000000ff0400720c */ /* 0x000fca0003f05270 */
[----:B------:R-:W-:Y:S02]  /*0f20*/  UMOV UR5, 0x400 ;  /* 0x0000040000057882 */ /* 0x000fe40000000000 */
[----:B0-----:R-:W0:Y:S08]  /*0f30*/  LDC R13, c[0x0][0x388] ;  /* 0x0000e200ff0d7b82 */ /* 0x001e300000000800 */
[----:B------:R-:W2:Y:S01]  /*0f40*/  @!P0 LDC.64 R6, c[0x0][0x3a0] ;  /* 0x0000e800ff068b82 */ /* 0x000ea20000000a00 */
[----:B-1----:R-:W-:Y:S01]  /*0f50*/  ULEA UR5, UR6, UR5, 0x18 ;  /* 0x0000000506057291 */ /* 0x002fe2000f8ec0ff */
[----:B0-----:R-:W-:-:S08]  /*0f60*/  @!P0 IMAD R11, R13, UR4, R10 ;  /* 0x000000040d0b8c24 */ /* 0x001fd0000f8e020a */
[----:B------:R-:W0:Y:S01]  /*0f70*/  LDS R9, [UR5+0x800] ;  /* 0x00080005ff097984 */ /* 0x000e220008000800 */
[----:B------:R-:W-:Y:S02]  /*0f80*/  VIADD R10, R10, 0x1 ;  /* 0x000000010a0a7836 */ /* 0x000fe40000000000 */
[----:B--2---:R-:W-:-:S05]  /*0f90*/  @!P0 IMAD.WIDE R6, R11, 0x4, R6 ;  /* 0x000000040b068825 */ /* 0x004fca00078e0206 */
[----:B0-----:R3:W-:Y:S01]  /*0fa0*/  @!P0 STG.E desc[UR10][R6.64], R9 ;  /* 0x0000000906008986 */ /* 0x0017e2000c10190a */
[----:B------:R-:W-:-:S13]  /*0fb0*/  ISETP.NE.AND P0, PT, R10, R13, PT ;  /* 0x0000000d0a00720c */ /* 0x000fda0003f05270 */
[----:B---3--:R-:W-:Y:S05]  /*0fc0*/  @P0 BRA `(.L_x_87) ;  /* 0xfffffff800400947 */ /* 0x008fea000383ffff */
.L_x_79:
[----:B------:R-:W3:Y:S01]  /*0fd0*/  LDCU UR5, c[0x0][0x380] ;  /* 0x00007000ff0577ac */ /* 0x000ee20008000800 */
[----:B------:R-:W-:-:S04]  /*0fe0*/  UIADD3 UR4, UPT, UPT, UR9, UR4, URZ ;  /* 0x0000000409047290 */ /* 0x000fc8000fffe0ff */
[----:B---3--:R-:W-:-:S09]  /*0ff0*/  UISETP.GE.AND UP0, UPT, UR4, UR5, UPT ;  /* 0x000000050400728c */ /* 0x008fd2000bf06270 */
[----:B------:R-:W-:Y:S05]  /*1000*/  BRA.U !UP0, `(.L_x_88) ;  /* 0xfffffff108a87547 */ /* 0x000fea000b83ffff */
[----:B------:R-:W-:Y:S05]  /*1010*/  EXIT ;  /* 0x000000000000794d */ /* 0x000fea0003800000 */
.L_x_89:
        /* <DEDUP_REMOVED lines=14> */
.L_x_141:


//--------------------- .text._Z18binarysearchKerneliiiPKfS0_Pi --------------------------
	.section	.text._Z18binarysearchKerneliiiPKfS0_Pi,"ax",@progbits
	.align	128
        .global         _Z18binarysearchKerneliiiPKfS0_Pi
        .type           _Z18binarysearchKerneliiiPKfS0_Pi,@function
        .size           _Z18binarysearchKerneliiiPKfS0_Pi,(.L_x_142 - _Z18binarysearchKerneliiiPKfS0_Pi)
        .other          _Z18binarysearchKerneliiiPKfS0_Pi,@"STO_CUDA_ENTRY STV_DEFAULT"
_Z18binarysearchKerneliiiPKfS0_Pi:
.text._Z18binarysearchKerneliiiPKfS0_Pi:
[----:B------:R-:W-:Y:S08]  /*0000*/  LDC R1, c[0x0][0x37c] ;  /* 0x0000df00ff017b82 */ /* 0x000ff00000000800 */
[----:B------:R-:W0:Y:S01]  /*0010*/  LDC R0, c[0x0][0x384] ;  /* 0x0000e100ff007b82 */ /* 0x000e220000000800 */
[----:B------:R-:W-:-:S05]  /*0020*/  UMOV UR4, 0x1 ;  /* 0x0000000100047882 */ /* 0x000fca0000000000 */
.L_x_90:
[----:B0-----:R-:W-:Y:S01]  /*0030*/  ISETP.LE.AND P0, PT, R0, UR4, PT ;  /* 0x0000000400007c0c */ /* 0x001fe2000bf03270 */
[----:B------:R-:W-:Y:S01]  /*0040*/  UMOV UR5, UR4 ;  /* 0x0000000400057c82 */ /* 0x000fe20008000000 */
[----:B------:R-:W-:-:S11]  /*0050*/  USHF.L.U32 UR4, UR4, 0x1, URZ ;  /* 0x0000000104047899 */ /* 0x000fd600080006ff */
[----:B------:R-:W-:Y:S05]  /*0060*/  @!P0 BRA `(.L_x_90) ;  /* 0xfffffffc00f08947 */ /* 0x000fea000383ffff */
[----:B------:R-:W0:Y:S08]  /*0070*/  S2UR UR4, SR_CTAID.X ;  /* 0x00000000000479c3 */ /* 0x000e300000002500 */
[----:B------:R-:W0:Y:S02]  /*0080*/  LDC R2, c[0x0][0x380] ;  /* 0x0000e000ff027b82 */ /* 0x000e240000000800 */
[----:B0-----:R-:W-:-:S13]  /*0090*/  ISETP.LE.AND P0, PT, R2, UR4, PT ;  /* 0x0000000402007c0c */ /* 0x001fda000bf03270 */
[----:B------:R-:W-:Y:S05]  /*00a0*/  @P0 EXIT ;  /* 0x000000000000094d */ /* 0x000fea0003800000 */
[----:B------:R-:W0:Y:S01]  /*00b0*/  S2R R2, SR_TID.X ;  /* 0x0000000000027919 */ /* 0x000e220000002100 */
[----:B------:R-:W0:Y:S01]  /*00c0*/  S2UR UR6, SR_CTAID.Y ;  /* 0x00000000000679c3 */ /* 0x000e220000002600 */
[----:B------:R-:W-:Y:S01]  /*00d0*/  UISETP.GT.AND UP0, UPT, UR5, URZ, UPT ;  /* 0x000000ff0500728c */ /* 0x000fe2000bf04270 */
[----:B------:R-:W-:Y:S01]  /*00e0*/  IADD3 R0, PT, PT, R0, -0x1, RZ ;  /* 0xffffffff00007810 */ /* 0x000fe20007ffe0ff */
[----:B------:R-:W1:Y:S05]  /*00f0*/  LDCU.64 UR10, c[0x0][0x358] ;  /* 0x00006b00ff0a77ac */ /* 0x000e6a0008000a00 */
[----:B------:R-:W0:Y:S01]  /*0100*/  LDC R3, c[0x0][0x360] ;  /* 0x0000d800ff037b82 */ /* 0x000e220000000800 */
[----:B------:R-:W2:Y:S01]  /*0110*/  LDCU UR7, c[0x0][0x374] ;  /* 0x00006e80ff0777ac */ /* 0x000ea20008000800 */
[----:B------:R-:W3:Y:S01]  /*0120*/  LDCU UR8, c[0x0][0x370] ;  /* 0x00006e00ff0877ac */ /* 0x000ee20008000800 */
[----:B0-----:R-:W-:-:S02]  /*0130*/  IMAD R2, R3, UR6, R2 ;  /* 0x0000000603027c24 */ /* 0x001fc4000f8e0202 */
[----:B--2---:R-:W-:Y:S01]  /*0140*/  IMAD R3, R3, UR7, RZ ;  /* 0x0000000703037c24 */ /* 0x004fe2000f8e02ff */
[----:B-1-3--:R-:W-:Y:S06]  /*0150*/  BRA.U UP0, `(.L_x_91) ;  /* 0x0000000100487547 */ /* 0x00afec000b800000 */
.L_x_95:
[----:B------:R-:W0:Y:S01]  /*0160*/  LDC R9, c[0x0][0x388] ;  /* 0x0000e200ff097b82 */ /* 0x000e220000000800 */
[----:B------:R-:W-:Y:S01]  /*0170*/  BSSY.RECONVERGENT B0, `(.L_x_92) ;  /* 0x000000b000007945 */ /* 0x000fe20003800200 */
[----:B0-----:R-:W-:-:S13]  /*0180*/  ISETP.GE.AND P0, PT, R2, R9, PT ;  /* 0x000000090200720c */ /* 0x001fda0003f06270 */
[----:B-1----:R-:W-:Y:S05]  /*0190*/  @P0 BRA `(.L_x_93) ;  /* 0x0000000000200947 */ /* 0x002fea0003800000 */
[----:B------:R-:W0:Y:S01]  /*01a0*/  LDC.64 R6, c[0x0][0x3a0] ;  /* 0x0000e800ff067b82 */ /* 0x000e220000000a00 */
[----:B------:R-:W-:-:S07]  /*01b0*/  MOV R8, R2 ;  /* 0x0000000200087202 */ /* 0x000fce0000000f00 */
.L_x_94:
[--C-:B-1----:R-:W-:Y:S02]  /*01c0*/  IMAD R5, R9, UR4, R8.reuse ;  /* 0x0000000409057c24 */ /* 0x102fe4000f8e0208 */
[----:B------:R-:W-:Y:S02]  /*01d0*/  IMAD.IADD R8, R3, 0x1, R8 ;  /* 0x0000000103087824 */ /* 0x000fe400078e0208 */
[----:B0-----:R-:W-:-:S03]  /*01e0*/  IMAD.WIDE R4, R5, 0x4, R6 ;  /* 0x0000000405047825 */ /* 0x001fc600078e0206 */
[----:B------:R-:W-:Y:S02]  /*01f0*/  ISETP.GE.AND P0, PT, R8, R9, PT ;  /* 0x000000090800720c */ /* 0x000fe40003f06270 */
[----:B------:R1:W-:Y:S11]  /*0200*/  STG.E desc[UR10][R4.64], R0 ;  /* 0x0000000004007986 */ /* 0x0003f6000c10190a */
[----:B------:R-:W-:Y:S05]  /*0210*/  @!P0 BRA `(.L_x_94) ;  /* 0xfffffffc00e88947 */ /* 0x000fea000383ffff */
.L_x_93:
[----:B------:R-:W-:Y:S05]  /*0220*/  BSYNC.RECONVERGENT B0 ;  /* 0x0000000000007941 */ /* 0x000fea0003800200 */
.L_x_92:
[----:B------:R-:W0:Y:S01]  /*0230*/  LDCU UR5, c[0x0][0x380] ;  /* 0x00007000ff0577ac */ /* 0x000e220008000800 */
[----:B------:R-:W-:-:S04]  /*0240*/  UIADD3 UR4, UPT, UPT, UR8, UR4, URZ ;  /* 0x0000000408047290 */ /* 0x000fc8000fffe0ff */
[----:B0-----:R-:W-:-:S09]  /*0250*/  UISETP.GE.AND UP0, UPT, UR4, UR5, UPT ;  /* 0x000000050400728c */ /* 0x001fd2000bf06270 */
[----:B------:R-:W-:Y:S05]  /*0260*/  BRA.U !UP0, `(.L_x_95) ;  /* 0xfffffffd08bc7547 */ /* 0x000fea000b83ffff */
[----:B------:R-:W-:Y:S05]  /*0270*/  EXIT ;  /* 0x000000000000794d */ /* 0x000fea0003800000 */
.L_x_91:
[----:B------:R-:W0:Y:S01]  /*0280*/  LDCU UR6, c[0x0][0x388] ;  /* 0x00007100ff0677ac */ /* 0x000e220008000800 */
[----:B------:R-:W-:Y:S01]  /*0290*/  BSSY.RECONVERGENT B0, `(.L_x_96) ;  /* 0x0000029000007945 */ /* 0x000fe20003800200 */
[----:B0-----:R-:W-:-:S13]  /*02a0*/  ISETP.GE.AND P0, PT, R2, UR6, PT ;  /* 0x0000000602007c0c */ /* 0x001fda000bf06270 */
[----:B-1----:R-:W-:Y:S05]  /*02b0*/  @P0 BRA `(.L_x_97) ;  /* 0x0000000000980947 */ /* 0x002fea0003800000 */
[----:B------:R-:W0:Y:S08]  /*02c0*/  LDC R7, c[0x0][0x384] ;  /* 0x0000e100ff077b82 */ /* 0x000e300000000800 */
[----:B------:R-:W1:Y:S01]  /*02d0*/  LDC.64 R4, c[0x0][0x390] ;  /* 0x0000e400ff047b82 */ /* 0x000e620000000a00 */
[----:B0-----:R-:W-:-:S04]  /*02e0*/  IMAD R7, R7, UR4, R0 ;  /* 0x0000000407077c24 */ /* 0x001fc8000f8e0200 */
[----:B-1----:R-:W-:-:S05]  /*02f0*/  IMAD.WIDE R4, R7, 0x4, R4 ;  /* 0x0000000407047825 */ /* 0x002fca00078e0204 */
[----:B------:R0:W5:Y:S01]  /*0300*/  LDG.E.CONSTANT R13, desc[UR10][R4.64] ;  /* 0x0000000a040d7981 */ /* 0x000162000c1e9900 */
[----:B------:R-:W-:-:S07]  /*0310*/  MOV R8, R2 ;  /* 0x0000000200087202 */ /* 0x000fce0000000f00 */
.L_x_101:
[----:B-1----:R-:W1:Y:S08]  /*0320*/  LDC R9, c[0x0][0x388] ;  /* 0x0000e200ff097b82 */ /* 0x002e700000000800 */
[----:B------:R-:W2:Y:S08]  /*0330*/  LDC.64 R6, c[0x0][0x398] ;  /* 0x0000e600ff067b82 */ /* 0x000eb00000000a00 */
[----:B------:R-:W3:Y:S01]  /*0340*/  LDC R19, c[0x0][0x384] ;  /* 0x0000e100ff137b82 */ /* 0x000ee20000000800 */
[----:B-1----:R-:W-:-:S07]  /*0350*/  IMAD R15, R9, UR4, R8 ;  /* 0x00000004090f7c24 */ /* 0x002fce000f8e0208 */
[----:B0-----:R-:W0:Y:S01]  /*0360*/  LDC.64 R4, c[0x0][0x390] ;  /* 0x0000e400ff047b82 */ /* 0x001e220000000a00 */
[----:B--2---:R-:W-:-:S06]  /*0370*/  IMAD.WIDE R6, R15, 0x4, R6 ;  /* 0x000000040f067825 */ /* 0x004fcc00078e0206 */
[----:B------:R-:W2:Y:S01]  /*0380*/  LDG.E.CONSTANT R6, desc[UR10][R6.64] ;  /* 0x0000000a06067981 */ /* 0x000ea2000c1e9900 */
[----:B------:R-:W-:Y:S02]  /*0390*/  IMAD.IADD R8, R3, 0x1, R8 ;  /* 0x0000000103087824 */ /* 0x000fe400078e0208 */
[----:B------:R-:W-:-:S03]  /*03a0*/  IMAD.MOV.U32 R10, RZ, RZ, R0 ;  /* 0x000000ffff0a7224 */ /* 0x000fc600078e0000 */
[----:B------:R-:W-:Y:S02]  /*03b0*/  ISETP.GE.AND P1, PT, R8, R9, PT ;  /* 0x000000090800720c */ /* 0x000fe40003f26270 */
[----:B------:R-:W-:Y:S01]  /*03c0*/  MOV R9, UR5 ;  /* 0x0000000500097c02 */ /* 0x000fe20008000f00 */
[----:B0-23-5:R-:W-:-:S10]  /*03d0*/  FMUL R17, R13, R6 ;  /* 0x000000060d117220 */ /* 0x02dfd40000400000 */
.L_x_100:
[----:B------:R-:W-:Y:S01]  /*03e0*/  ISETP.GE.AND P2, PT, R10, R9, PT ;  /* 0x000000090a00720c */ /* 0x000fe20003f46270 */
[----:B------:R-:W-:Y:S01]  /*03f0*/  BSSY.RECONVERGENT B1, `(.L_x_98) ;  /* 0x000000b000017945 */ /* 0x000fe20003800200 */
[----:B------:R-:W-:Y:S01]  /*0400*/  HFMA2 R11, -RZ, RZ, 0, 0 ;  /* 0x00000000ff0b7431 */ /* 0x000fe200000001ff */
[----:B------:R-:W-:Y:S02]  /*0410*/  ISETP.GT.U32.AND P0, PT, R9, 0x1, PT ;  /* 0x000000010900780c */ /* 0x000fe40003f04070 */
[----:B------:R-:W-:-:S08]  /*0420*/  SHF.R.U32.HI R12, RZ, 0x1, R9 ;  /* 0x00000001ff0c7819 */ /* 0x000fd00000011609 */
[----:B------:R-:W-:Y:S05]  /*0430*/  @!P2 BRA `(.L_x_99) ;  /* 0x000000000018a947 */ /* 0x000fea0003800000 */
[----:B------:R-:W-:-:S04]  /*0440*/  IMAD R6, R19, UR4, R10 ;  /* 0x0000000413067c24 */ /* 0x000fc8000f8e020a */
[----:B------:R-:W-:-:S04]  /*0450*/  IMAD.IADD R7, R6, 0x1, -R9 ;  /* 0x0000000106077824 */ /* 0x000fc800078e0a09 */
[----:B------:R-:W-:-:S06]  /*0460*/  IMAD.WIDE R6, R7, 0x4, R4 ;  /* 0x0000000407067825 */ /* 0x000fcc00078e0204 */
[----:B------:R-:W2:Y:S02]  /*0470*/  LDG.E.CONSTANT R6, desc[UR10][R6.64] ;  /* 0x0000000a06067981 */ /* 0x000ea4000c1e9900 */
[----:B--2---:R-:W-:-:S04]  /*0480*/  FSETP.GE.AND P2, PT, R6, R17, PT ;  /* 0x000000110600720b */ /* 0x004fc80003f46000 */
[----:B------:R-:W-:-:S09]  /*0490*/  SEL R11, R9, RZ, P2 ;  /* 0x000000ff090b7207 */ /* 0x000fd20001000000 */
.L_x_99:
[----:B------:R-:W-:Y:S05]  /*04a0*/  BSYNC.RECONVERGENT B1 ;  /* 0x0000000000017941 */ /* 0x000fea0003800200 */
.L_x_98:
[----:B------:R-:W-:Y:S01]  /*04b0*/  IADD3 R10, PT, PT, -R11, R10, RZ ;  /* 0x0000000a0b0a7210 */ /* 0x000fe20007ffe1ff */
[----:B------:R-:W-:Y:S01]  /*04c0*/  IMAD.MOV.U32 R9, RZ, RZ, R12 ;  /* 0x000000ffff097224 */ /* 0x000fe200078e000c */
[----:B------:R-:W-:Y:S06]  /*04d0*/  @P0 BRA `(.L_x_100) ;  /* 0xfffffffc00c00947 */ /* 0x000fec000383ffff */
[----:B------:R-:W0:Y:S02]  /*04e0*/  LDC.64 R4, c[0x0][0x3a0] ;  /* 0x0000e800ff047b82 */ /* 0x000e240000000a00 */
[----:B0-----:R-:W-:-:S05]  /*04f0*/  IMAD.WIDE R4, R15, 0x4, R4 ;  /* 0x000000040f047825 */ /* 0x001fca00078e0204 */
[----:B------:R1:W-:Y:S01]  /*0500*/  STG.E desc[UR10][R4.64], R10 ;  /* 0x0000000a04007986 */ /* 0x0003e2000c10190a */
[----:B------:R-:W-:Y:S05]  /*0510*/  @!P1 BRA `(.L_x_101) ;  /* 0xfffffffc00809947 */ /* 0x000fea000383ffff */
.L_x_97:
[----:B------:R-:W-:Y:S05]  /*0520*/  BSYNC.RECONVERGENT B0 ;  /* 0x0000000000007941 */ /* 0x000fea0003800200 */
.L_x_96:
[----:B------:R-:W0:Y:S01]  /*0530*/  LDCU UR6, c[0x0][0x380] ;  /* 0x00007000ff0677ac */ /* 0x000e220008000800 */
[----:B------:R-:W-:-:S04]  /*0540*/  UIADD3 UR4, UPT, UPT, UR8, UR4, URZ ;  /* 0x0000000408047290 */ /* 0x000fc8000fffe0ff */
[----:B0-----:R-:W-:-:S09]  /*0550*/  UISETP.GE.AND UP0, UPT, UR4, UR6, UPT ;  /* 0x000000060400728c */ /* 0x001fd2000bf06270 */
[----:B------:R-:W-:Y:S05]  /*0560*/  BRA.U !UP0, `(.L_x_91) ;  /* 0xfffffffd08447547 */ /* 0x000fea000b83ffff */
[----:B------:R-:W-:Y:S05]  /*0570*/  EXIT ;  /* 0x000000000000794d */ /* 0x000fea0003800000 */
.L_x_102:
        /* <DEDUP_REMOVED lines=16> */
.L_x_142:


//--------------------- .text._Z12cumsumKerneliiPKfPf --------------------------
	.section	.text._Z12cumsumKerneliiPKfPf,"ax",@progbits
	.align	128
        .global         _Z12cumsumKerneliiPKfPf
        .type           _Z12cumsumKerneliiPKfPf,@function
        .size           _Z12cumsumKerneliiPKfPf,(.L_x_143 - _Z12cumsumKerneliiPKfPf)
        .other          _Z12cumsumKerneliiPKfPf,@"STO_CUDA_ENTRY STV_DEFAULT"
_Z12cumsumKerneliiPKfPf:
.text._Z12cumsumKerneliiPKfPf:
[----:B------:R-:W-:Y:S08]  /*0000*/  LDC R1, c[0x0][0x37c] ;  /* 0x0000df00ff017b82 */ /* 0x000ff00000000800 */
[----:B------:R-:W0:Y:S08]  /*0010*/  S2UR UR5, SR_CTAID.X ;  /* 0x00000000000579c3 */ /* 0x000e300000002500 */
[----:B------:R-:W0:Y:S02]  /*0020*/  LDC R0, c[0x0][0x380] ;  /* 0x0000e000ff007b82 */ /* 0x000e240000000800 */
[----:B0-----:R-:W-:-:S13]  /*0030*/  ISETP.LE.AND P0, PT, R0, UR5, PT ;  /* 0x0000000500007c0c */ /* 0x001fda000bf03270 */
[----:B------:R-:W-:Y:S05]  /*0040*/  @P0 EXIT ;  /* 0x000000000000094d */ /* 0x000fea0003800000 */
[----:B------:R-:W0:Y:S01]  /*0050*/  LDC R0, c[0x0][0x360] ;  /* 0x0000d800ff007b82 */ /* 0x000e220000000800 */
[----:B------:R-:W1:Y:S02]  /*0060*/  LDCU.64 UR8, c[0x0][0x358] ;  /* 0x00006b00ff0877ac */ /* 0x000e640008000a00 */
.L_x_135:
[----:B--2---:R-:W2:Y:S02]  /*0070*/  LDCU UR4, c[0x0][0x384] ;  /* 0x00007080ff0477ac */ /* 0x004ea40008000800 */
[----:B--2---:R-:W-:-:S09]  /*0080*/  UISETP.GE.AND UP0, UPT, UR4, 0x1, UPT ;  /* 0x000000010400788c */ /* 0x004fd2000bf06270 */
[----:B-1--4-:R-:W-:Y:S05]  /*0090*/  BRA.U !UP0, `(.L_x_103) ;  /* 0x0000001508687547 */ /* 0x012fea000b800000 */
[----:B------:R-:W-:Y:S02]  /*00a0*/  CS2R R2, SRZ ;  /* 0x0000000000027805 */ /* 0x000fe4000001ff00 */
[----:B------:R-:W-:-:S07]  /*00b0*/  CS2R R4, SRZ ;  /* 0x0000000000047805 */ /* 0x000fce000001ff00 */
.L_x_134:
[----:B-12-4-:R-:W2:Y:S01]  /*00c0*/  S2R R15, SR_TID.X ;  /* 0x00000000000f7919 */ /* 0x016ea20000002100 */
[----:B------:R-:W3:Y:S01]  /*00d0*/  LDC R8, c[0x0][0x384] ;  /* 0x0000e100ff087b82 */ /* 0x000ee20000000800 */
[----:B------:R-:W-:Y:S01]  /*00e0*/  BSSY.RECONVERGENT B0, `(.L_x_104) ;  /* 0x00000b6000007945 */ /* 0x000fe20003800200 */
[----:B---3--:R-:W-:Y:S02]  /*00f0*/  IMAD.IADD R6, R8, 0x1, -R5 ;  /* 0x0000000108067824 */ /* 0x008fe400078e0a05 */
[----:B------:R-:W-:-:S03]  /*0100*/  IMAD R7, R3, -0x2000, R8 ;  /* 0xffffe00003077824 */ /* 0x000fc600078e0208 */
[----:B------:R-:W-:Y:S01]  /*0110*/  VIMNMX R6, PT, PT, R6, 0x2000, PT ;  /* 0x0000200006067848 */ /* 0x000fe20003fe0100 */
[----:B--2---:R-:W-:Y:S01]  /*0120*/  IMAD.SHL.U32 R15, R15, 0x4, RZ ;  /* 0x000000040f0f7824 */ /* 0x004fe200078e00ff */
[----:B------:R-:W-:-:S04]  /*0130*/  VIMNMX R13, PT, PT, R7, 0x2000, PT ;  /* 0x00002000070d7848 */ /* 0x000fc80003fe0100 */
[----:B------:R-:W-:Y:S01]  /*0140*/  ISETP.GE.AND P0, PT, R15, R6, PT ;  /* 0x000000060f00720c */ /* 0x000fe20003f06270 */
[----:B------:R-:W-:-:S05]  /*0150*/  VIADD R8, R13, 0x3 ;  /* 0x000000030d087836 */ /* 0x000fca0000000000 */
[----:B------:R-:W-:-:S07]  /*0160*/  LOP3.LUT R7, R8, 0xfffffffc, RZ, 0xc0, !PT ;  /* 0xfffffffc08077812 */ /* 0x000fce00078ec0ff */
[----:B------:R-:W-:Y:S05]  /*0170*/  @P0 BRA `(.L_x_105) ;  /* 0x0000000800b00947 */ /* 0x000fea0003800000 */
[C---:B------:R-:W-:Y:S01]  /*0180*/  LOP3.LUT R12, R8.reuse, 0xc, RZ, 0xc0, !PT ;  /* 0x0000000c080c7812 */ /* 0x040fe200078ec0ff */
[C---:B------:R-:W-:Y:S01]  /*0190*/  IMAD.IADD R10, R13.reuse, 0x1, -R7 ;  /* 0x000000010d0a7824 */ /* 0x040fe200078e0a07 */
[----:B------:R-:W-:Y:S02]  /*01a0*/  LOP3.LUT R8, R8, 0x4, RZ, 0xc0, !PT ;  /* 0x0000000408087812 */ /* 0x000fe400078ec0ff */
[----:B------:R-:W-:Y:S02]  /*01b0*/  IADD3 R12, PT, PT, -R13, R12, RZ ;  /* 0x0000000c0d0c7210 */ /* 0x000fe40007ffe1ff */
[----:B------:R-:W-:Y:S02]  /*01c0*/  IADD3 R18, PT, PT, RZ, -R13, -R8 ;  /* 0x8000000dff127210 */ /* 0x000fe40007ffe808 */
[----:B------:R-:W-:Y:S02]  /*01d0*/  LOP3.LUT R8, R12, 0xf, RZ, 0xc0, !PT ;  /* 0x0000000f0c087812 */ /* 0x000fe400078ec0ff */
[----:B------:R-:W-:-:S02]  /*01e0*/  LOP3.LUT R9, R18, 0x7, RZ, 0xc0, !PT ;  /* 0x0000000712097812 */ /* 0x000fc400078ec0ff */
[----:B------:R-:W-:Y:S01]  /*01f0*/  IADD3 R13, PT, PT, -R13, R7, RZ ;  /* 0x000000070d0d7210 */ /* 0x000fe20007ffe1ff */
[----:B------:R-:W-:Y:S01]  /*0200*/  VIADD R8, R8, 0xffffffff ;  /* 0xffffffff08087836 */ /* 0x000fe20000000000 */
[----:B------:R-:W-:Y:S01]  /*0210*/  ISETP.GT.U32.AND P1, PT, R10, -0x10, PT ;  /* 0xfffffff00a00780c */ /* 0x000fe20003f24070 */
[----:B------:R-:W-:Y:S01]  /*0220*/  VIADD R9, R9, 0xffffffff ;  /* 0xffffffff09097836 */ /* 0x000fe20000000000 */
[----:B------:R-:W-:Y:S02]  /*0230*/  LOP3.LUT R14, R13, 0xfffffff0, RZ, 0xc0, !PT ;  /* 0xfffffff00d0e7812 */ /* 0x000fe400078ec0ff */
[----:B------:R-:W-:Y:S02]  /*0240*/  ISETP.GE.U32.AND P2, PT, R8, 0x7, PT ;  /* 0x000000070800780c */ /* 0x000fe40003f46070 */
[----:B------:R-:W-:Y:S02]  /*0250*/  ISETP.GE.U32.AND P3, PT, R9, 0x3, PT ;  /* 0x000000030900780c */ /* 0x000fe40003f66070 */
[----:B------:R-:W-:-:S11]  /*0260*/  LOP3.LUT R18, R18, 0x3, RZ, 0xc0, !PT ;  /* 0x0000000312127812 */ /* 0x000fd600078ec0ff */
.L_x_115:
[----:B------:R-:W-:Y:S01]  /*0270*/  VIADD R9, R15, 0x3 ;  /* 0x000000030f097836 */ /* 0x000fe20000000000 */
[----:B------:R-:W-:Y:S04]  /*0280*/  BSSY.RECONVERGENT B1, `(.L_x_106) ;  /* 0x0000092000017945 */ /* 0x000fe80003800200 */
[----:B------:R-:W-:-:S13]  /*0290*/  ISETP.GE.AND P0, PT, R9, R6, PT ;  /* 0x000000060900720c */ /* 0x000fda0003f06270 */
[----:B----4-:R-:W-:Y:S05]  /*02a0*/  @!P0 BRA `(.L_x_107) ;  /* 0x0000000400ec8947 */ /* 0x010fea0003800000 */
[----:B------:R-:W2:Y:S01]  /*02b0*/  S2UR UR6, SR_CgaCtaId ;  /* 0x00000000000679c3 */ /* 0x000ea20000008800 */
[--C-:B------:R-:W-:Y:S01]  /*02c0*/  IMAD.IADD R9, R6, 0x1, -R15.reuse ;  /* 0x0000000106097824 */ /* 0x100fe200078e0a0f */
[----:B------:R-:W-:Y:S01]  /*02d0*/  UMOV UR4, 0x400 ;  /* 0x0000040000047882 */ /* 0x000fe20000000000 */
[----:B------:R-:W-:Y:S01]  /*02e0*/  BSSY.RECONVERGENT B2, `(.L_x_108) ;  /* 0x0000026000027945 */ /* 0x000fe20003800200 */
[----:B------:R-:W-:Y:S01]  /*02f0*/  IMAD.U32 R19, RZ, RZ, UR4 ;  /* 0x00000004ff137e24 */ /* 0x000fe2000f8e00ff */
[----:B------:R-:W-:Y:S01]  /*0300*/  PLOP3.LUT P0, PT, PT, PT, PT, 0x80, 0x8 ;  /* 0x000000000008781c */ /* 0x000fe20003f0f070 */
[----:B------:R-:W-:Y:S01]  /*0310*/  IMAD.MOV.U32 R27, RZ, RZ, R15 ;  /* 0x000000ffff1b7224 */ /* 0x000fe200078e000f */
[----:B------:R-:W-:Y:S01]  /*0320*/  ISETP.GT.AND P4, PT, R9, 0x3, PT ;  /* 0x000000030900780c */ /* 0x000fe20003f84270 */
[----:B------:R-:W3:Y:S01]  /*0330*/  LDC R8, c[0x0][0x384] ;  /* 0x0000e100ff087b82 */ /* 0x000ee20000000800 */
[----:B------:R-:W-:Y:S01]  /*0340*/  IMAD.MOV.U32 R11, RZ, RZ, RZ ;  /* 0x000000ffff0b7224 */ /* 0x000fe200078e00ff */
[----:B--2---:R-:W-:-:S04]  /*0350*/  MOV R20, UR6 ;  /* 0x0000000600147c02 */ /* 0x004fc80008000f00 */
[----:B------:R-:W-:Y:S01]  /*0360*/  LEA R26, R20, R19, 0x18 ;  /* 0x00000013141a7211 */ /* 0x000fe200078ec0ff */
[----:B---3--:R-:W-:-:S03]  /*0370*/  IMAD R8, R8, UR5, R5 ;  /* 0x0000000508087c24 */ /* 0x008fc6000f8e0205 */
[----:B------:R-:W-:Y:S01]  /*0380*/  LEA R24, R15, R26, 0x2 ;  /* 0x0000001a0f187211 */ /* 0x000fe200078e10ff */
[----:B------:R-:W-:Y:S01]  /*0390*/  IMAD.IADD R21, R8, 0x1, R15 ;  /* 0x0000000108157824 */ /* 0x000fe200078e020f */
[----:B------:R-:W-:Y:S06]  /*03a0*/  @!P4 BRA `(.L_x_109) ;  /* 0x000000000064c947 */ /* 0x000fec0003800000 */
[----:B------:R-:W-:Y:S01]  /*03b0*/  PLOP3.LUT P0, PT, PT, PT, PT, 0x8, 0x80 ;  /* 0x000000000080781c */ /* 0x000fe20003f0e170 */
[----:B------:R-:W-:-:S12]  /*03c0*/  VIADD R25, R6, 0xfffffffd ;  /* 0xfffffffd06197836 */ /* 0x000fd80000000000 */
.L_x_110:
[----:B------:R-:W2:Y:S01]  /*03d0*/  LDC.64 R8, c[0x0][0x388] ;  /* 0x0000e200ff087b82 */ /* 0x000ea20000000a00 */
[C---:B------:R-:W-:Y:S02]  /*03e0*/  VIADD R17, R21.reuse, 0x2 ;  /* 0x0000000215117836 */ /* 0x040fe40000000000 */
[C---:B------:R-:W-:Y:S02]  /*03f0*/  VIADD R23, R21.reuse, 0x1 ;  /* 0x0000000115177836 */ /* 0x040fe40000000000 */
[----:B--2---:R-:W-:-:S04]  /*0400*/  IMAD.WIDE R28, R21, 0x4, R8 ;  /* 0x00000004151c7825 */ /* 0x004fc800078e0208 */
[--C-:B------:R-:W-:Y:S02]  /*0410*/  IMAD.WIDE R16, R17, 0x4, R8.reuse ;  /* 0x0000000411107825 */ /* 0x100fe400078e0208 */
[----:B-1----:R-:W2:Y:S02]  /*0420*/  LDG.E.CONSTANT R28, desc[UR8][R28.64] ;  /* 0x000000081c1c7981 */ /* 0x002ea4000c1e9900 */
[----:B------:R-:W-:Y:S02]  /*0430*/  IMAD.WIDE R22, R23, 0x4, R8 ;  /* 0x0000000417167825 */ /* 0x000fe400078e0208 */
[----:B------:R1:W3:Y:S04]  /*0440*/  LDG.E.CONSTANT R10, desc[UR8][R16.64] ;  /* 0x00000008100a7981 */ /* 0x0002e8000c1e9900 */
[----:B------:R-:W4:Y:S01]  /*0450*/  LDG.E.CONSTANT R23, desc[UR8][R22.64] ;  /* 0x0000000816177981 */ /* 0x000f22000c1e9900 */
[----:B-1----:R-:W-:-:S05]  /*0460*/  IADD3 R17, PT, PT, R21, 0x3, RZ ;  /* 0x0000000315117810 */ /* 0x002fca0007ffe0ff */
[----:B------:R-:W-:-:S06]  /*0470*/  IMAD.WIDE R16, R17, 0x4, R8 ;  /* 0x0000000411107825 */ /* 0x000fcc00078e0208 */
[----:B------:R-:W5:Y:S01]  /*0480*/  LDG.E.CONSTANT R17, desc[UR8][R16.64] ;  /* 0x0000000810117981 */ /* 0x000f62000c1e9900 */
[----:B------:R-:W-:-:S05]  /*0490*/  VIADD R27, R27, 0x4 ;  /* 0x000000041b1b7836 */ /* 0x000fca0000000000 */
[----:B------:R-:W-:Y:S01]  /*04a0*/  ISETP.GE.AND P4, PT, R27, R25, PT ;  /* 0x000000191b00720c */ /* 0x000fe20003f86270 */
[----:B------:R-:W-:Y:S02]  /*04b0*/  VIADD R21, R21, 0x4 ;  /* 0x0000000415157836 */ /* 0x000fe40000000000 */
[----:B--2---:R-:W-:-:S04]  /*04c0*/  FADD R8, R28, R11 ;  /* 0x0000000b1c087221 */ /* 0x004fc80000000000 */
[----:B----4-:R-:W-:-:S04]  /*04d0*/  FADD R9, R8, R23 ;  /* 0x0000001708097221 */ /* 0x010fc80000000000 */
[----:B---3--:R-:W-:Y:S01]  /*04e0*/  FADD R10, R9, R10 ;  /* 0x0000000a090a7221 */ /* 0x008fe20000000000 */
[----:B------:R-:W-:Y:S03]  /*04f0*/  STS.64 [R24], R8 ;  /* 0x0000000818007388 */ /* 0x000fe60000000a00 */
[----:B-----5:R-:W-:-:S05]  /*0500*/  FADD R11, R10, R17 ;  /* 0x000000110a0b7221 */ /* 0x020fca0000000000 */
[----:B------:R1:W-:Y:S02]  /*0510*/  STS.64 [R24+0x8], R10 ;  /* 0x0000080a18007388 */ /* 0x0003e40000000a00 */
[----:B-1----:R-:W-:Y:S01]  /*0520*/  VIADD R24, R24, 0x10 ;  /* 0x0000001018187836 */ /* 0x002fe20000000000 */
[----:B------:R-:W-:Y:S06]  /*0530*/  @!P4 BRA `(.L_x_110) ;  /* 0xfffffffc00a4c947 */ /* 0x000fec000383ffff */
.L_x_109:
[----:B-1----:R-:W-:Y:S05]  /*0540*/  BSYNC.RECONVERGENT B2 ;  /* 0x0000000000027941 */ /* 0x002fea0003800200 */
.L_x_108:
[----:B------:R-:W-:-:S04]  /*0550*/  IADD3 R8, PT, PT, R6, -R27, RZ ;  /* 0x8000001b06087210 */ /* 0x000fc80007ffe0ff */
[----:B------:R-:W-:-:S13]  /*0560*/  ISETP.GT.AND P4, PT, R8, 0x1, PT ;  /* 0x000000010800780c */ /* 0x000fda0003f84270 */
[----:B------:R-:W-:Y:S01]  /*0570*/  @P4 VIADD R27, R27, 0x2 ;  /* 0x000000021b1b4836 */ /* 0x000fe20000000000 */
[----:B------:R-:W-:Y:S01]  /*0580*/  @P4 PLOP3.LUT P0, PT, PT, PT, PT, 0x8, 0x80 ;  /* 0x000000000080481c */ /* 0x000fe20003f0e170 */
[----:B------:R-:W1:Y:S01]  /*0590*/  @P4 LDC.64 R8, c[0x0][0x388] ;  /* 0x0000e200ff084b82 */ /* 0x000e620000000a00 */
[----:B------:R-:W-:Y:S02]  /*05a0*/  @P4 VIADD R29, R21, 0x1 ;  /* 0x00000001151d4836 */ /* 0x000fe40000000000 */
[----:B------:R-:W-:-:S13]  /*05b0*/  ISETP.LT.OR P0, PT, R27, R6, P0 ;  /* 0x000000061b00720c */ /* 0x000fda0000701670 */
[----:B------:R-:W2:Y:S01]  /*05c0*/  @P0 LDC.64 R16, c[0x0][0x388] ;  /* 0x0000e200ff100b82 */ /* 0x000ea20000000a00 */
[----:B-1----:R-:W-:-:S04]  /*05d0*/  @P4 IMAD.WIDE R22, R21, 0x4, R8 ;  /* 0x0000000415164825 */ /* 0x002fc800078e0208 */
[----:B------:R-:W-:Y:S02]  /*05e0*/  @P4 IMAD.WIDE R28, R29, 0x4, R8 ;  /* 0x000000041d1c4825 */ /* 0x000fe400078e0208 */
[----:B------:R-:W3:Y:S02]  /*05f0*/  @P4 LDG.E.CONSTANT R8, desc[UR8][R22.64] ;  /* 0x0000000816084981 */ /* 0x000ee4000c1e9900 */
[----:B------:R-:W-:Y:S02]  /*0600*/  @P4 VIADD R21, R21, 0x2 ;  /* 0x0000000215154836 */ /* 0x000fe40000000000 */
[----:B------:R-:W4:Y:S02]  /*0610*/  @P4 LDG.E.CONSTANT R29, desc[UR8][R28.64] ;  /* 0x000000081c1d4981 */ /* 0x000f24000c1e9900 */
[----:B--2---:R-:W-:-:S06]  /*0620*/  @P0 IMAD.WIDE R16, R21, 0x4, R16 ;  /* 0x0000000415100825 */ /* 0x004fcc00078e0210 */
[----:B------:R-:W2:Y:S01]  /*0630*/  @P0 LDG.E.CONSTANT R16, desc[UR8][R16.64] ;  /* 0x0000000810100981 */ /* 0x000ea2000c1e9900 */
[----:B---3--:R-:W-:-:S04]  /*0640*/  @P4 FADD R8, R11, R8 ;  /* 0x000000080b084221 */ /* 0x008fc80000000000 */
[----:B----4-:R-:W-:-:S05]  /*0650*/  @P4 FADD R11, R8, R29 ;  /* 0x0000001d080b4221 */ /* 0x010fca0000000000 */
[----:B------:R-:W-:-:S05]  /*0660*/  MOV R9, R11 ;  /* 0x0000000b00097202 */ /* 0x000fca0000000f00 */
[----:B------:R1:W-:Y:S01]  /*0670*/  @P4 STS.64 [R24], R8 ;  /* 0x0000000818004388 */ /* 0x0003e20000000a00 */
[----:B--2---:R-:W-:Y:S01]  /*0680*/  @P0 FADD R11, R11, R16 ;  /* 0x000000100b0b0221 */ /* 0x004fe20000000000 */
[----:B-1----:R-:W-:-:S05]  /*0690*/  @P4 VIADD R24, R24, 0x8 ;  /* 0x0000000818184836 */ /* 0x002fca0000000000 */
[----:B------:R2:W-:Y:S01]  /*06a0*/  @P0 STS [R24], R11 ;  /* 0x0000000b18000388 */ /* 0x0005e20000000800 */
[----:B------:R-:W-:-:S13]  /*06b0*/  ISETP.GE.AND P0, PT, R6, R7, PT ;  /* 0x000000070600720c */ /* 0x000fda0003f06270 */
[----:B--2---:R-:W-:Y:S05]  /*06c0*/  @P0 BRA `(.L_x_111) ;  /* 0x0000000400340947 */ /* 0x004fea0003800000 */
[----:B------:R-:W-:Y:S01]  /*06d0*/  LOP3.LUT P4, RZ, R13, 0xf, RZ, 0xc0, !PT ;  /* 0x0000000f0dff7812 */ /* 0x000fe2000788c0ff */
[----:B------:R-:W-:Y:S01]  /*06e0*/  IMAD.MOV.U32 R9, RZ, RZ, R6 ;  /* 0x000000ffff097224 */ /* 0x000fe200078e0006 */
[----:B------:R-:W-:Y:S11]  /*06f0*/  @P1 BRA `(.L_x_112) ;  /* 0x00000000005c1947 */ /* 0x000ff60003800000 */
[----:B------:R-:W-:Y:S01]  /*0700*/  IMAD.MOV.U32 R9, RZ, RZ, R6 ;  /* 0x000000ffff097224 */ /* 0x000fe200078e0006 */
[----:B------:R-:W-:-:S06]  /*0710*/  UMOV UR4, URZ ;  /* 0x000000ff00047c82 */ /* 0x000fcc0008000000 */
.L_x_113:
[C---:B-1----:R-:W-:Y:S01]  /*0720*/  LEA R8, R9.reuse, R26, 0x2 ;  /* 0x0000001a09087211 */ /* 0x042fe200078e10ff */
[----:B------:R-:W-:Y:S01]  /*0730*/  UIADD3 UR4, UPT, UPT, UR4, 0x10, URZ ;  /* 0x0000001004047890 */ /* 0x000fe2000fffe0ff */
[----:B------:R-:W-:-:S03]  /*0740*/  VIADD R9, R9, 0x10 ;  /* 0x0000001009097836 */ /* 0x000fc60000000000 */
[----:B------:R1:W-:Y:S02]  /*0750*/  STS [R8], R11 ;  /* 0x0000000b08007388 */ /* 0x0003e40000000800 */
[----:B------:R-:W-:Y:S02]  /*0760*/  ISETP.NE.AND P0, PT, R14, UR4, PT ;  /* 0x000000040e007c0c */ /* 0x000fe4000bf05270 */
[----:B------:R1:W-:Y:S04]  /*0770*/  STS [R8+0x4], R11 ;  /* 0x0000040b08007388 */ /* 0x0003e80000000800 */
        /* <DEDUP_REMOVED lines=13> */
[----:B------:R1:W-:Y:S01]  /*0850*/  STS [R8+0x3c], R11 ;  /* 0x00003c0b08007388 */ /* 0x0003e20000000800 */
[----:B------:R-:W-:Y:S05]  /*0860*/  @P0 BRA `(.L_x_113) ;  /* 0xfffffffc00ac0947 */ /* 0x000fea000383ffff */
.L_x_112:
[----:B------:R-:W-:Y:S05]  /*0870*/  @!P4 BRA `(.L_x_111) ;  /* 0x0000000000c8c947 */ /* 0x000fea0003800000 */
[----:B------:R-:W-:Y:S01]  /*0880*/  LOP3.LUT P0, RZ, R12, 0x7, RZ, 0xc0, !PT ;  /* 0x000000070cff7812 */ /* 0x000fe2000780c0ff */
[----:B------:R-:W-:-:S12]  /*0890*/  @!P2 BRA `(.L_x_114) ;  /* 0x000000000028a947 */ /* 0x000fd80003800000 */
[C---:B-1----:R-:W-:Y:S02]  /*08a0*/  IMAD R8, R9.reuse, 0x4, R26 ;  /* 0x0000000409087824 */ /* 0x042fe400078e021a */
[----:B------:R-:W-:-:S03]  /*08b0*/  VIADD R9, R9, 0x8 ;  /* 0x0000000809097836 */ /* 0x000fc60000000000 */
[----:B------:R2:W-:Y:S04]  /*08c0*/  STS [R8], R11 ;  /* 0x0000000b08007388 */ /* 0x0005e80000000800 */
[----:B------:R2:W-:Y:S04]  /*08d0*/  STS [R8+0x4], R11 ;  /* 0x0000040b08007388 */ /* 0x0005e80000000800 */
[----:B------:R2:W-:Y:S04]  /*08e0*/  STS [R8+0x8], R11 ;  /* 0x0000080b08007388 */ /* 0x0005e80000000800 */
[----:B------:R2:W-:Y:S04]  /*08f0*/  STS [R8+0xc], R11 ;  /* 0x00000c0b08007388 */ /* 0x0005e80000000800 */
[----:B------:R2:W-:Y:S04]  /*0900*/  STS [R8+0x10], R11 ;  /* 0x0000100b08007388 */ /* 0x0005e80000000800 */
[----:B------:R2:W-:Y:S04]  /*0910*/  STS [R8+0x14], R11 ;  /* 0x0000140b08007388 */ /* 0x0005e80000000800 */
[----:B------:R2:W-:Y:S04]  /*0920*/  STS [R8+0x18], R11 ;  /* 0x0000180b08007388 */ /* 0x0005e80000000800 */
[----:B------:R2:W-:Y:S02]  /*0930*/  STS [R8+0x1c], R11 ;  /* 0x00001c0b08007388 */ /* 0x0005e40000000800 */
.L_x_114:
[----:B------:R-:W-:Y:S05]  /*0940*/  @!P0 BRA `(.L_x_111) ;  /* 0x0000000000948947 */ /* 0x000fea0003800000 */
[C---:B-12---:R-:W-:Y:S01]  /*0950*/  @P3 LEA R8, R9.reuse, R26, 0x2 ;  /* 0x0000001a09083211 */ /* 0x046fe200078e10ff */
[----:B------:R-:W-:Y:S01]  /*0960*/  @P3 VIADD R9, R9, 0x4 ;  /* 0x0000000409093836 */ /* 0x000fe20000000000 */
[----:B------:R-:W-:-:S03]  /*0970*/  ISETP.NE.AND P0, PT, R18, RZ, PT ;  /* 0x000000ff1200720c */ /* 0x000fc60003f05270 */
[----:B------:R3:W-:Y:S04]  /*0980*/  @P3 STS [R8], R11 ;  /* 0x0000000b08003388 */ /* 0x0007e80000000800 */
[----:B------:R3:W-:Y:S04]  /*0990*/  @P3 STS [R8+0x4], R11 ;  /* 0x0000040b08003388 */ /* 0x0007e80000000800 */
[----:B------:R3:W-:Y:S04]  /*09a0*/  @P3 STS [R8+0x8], R11 ;  /* 0x0000080b08003388 */ /* 0x0007e80000000800 */
[----:B------:R3:W-:Y:S01]  /*09b0*/  @P3 STS [R8+0xc], R11 ;  /* 0x00000c0b08003388 */ /* 0x0007e20000000800 */
[----:B------:R-:W-:Y:S05]  /*09c0*/  @!P0 BRA `(.L_x_111) ;  /* 0x0000000000748947 */ /* 0x000fea0003800000 */
[----:B------:R-:W-:Y:S01]  /*09d0*/  IMAD R26, R9, 0x4, R26 ;  /* 0x00000004091a7824 */ /* 0x000fe200078e021a */
[----:B------:R-:W-:-:S04]  /*09e0*/  ISETP.NE.AND P0, PT, R18, 0x1, PT ;  /* 0x000000011200780c */ /* 0x000fc80003f05270 */
[----:B------:R4:W-:Y:S09]  /*09f0*/  STS [R26], R11 ;  /* 0x0000000b1a007388 */ /* 0x0009f20000000800 */
[----:B------:R-:W-:Y:S05]  /*0a00*/  @!P0 BRA `(.L_x_111) ;  /* 0x0000000000648947 */ /* 0x000fea0003800000 */
[----:B------:R1:W-:Y:S01]  /*0a10*/  STS [R26+0x4], R11 ;  /* 0x0000040b1a007388 */ /* 0x0003e20000000800 */
[----:B------:R-:W-:-:S13]  /*0a20*/  ISETP.NE.AND P0, PT, R18, 0x2, PT ;  /* 0x000000021200780c */ /* 0x000fda0003f05270 */
[----:B-1----:R-:W-:Y:S05]  /*0a30*/  @!P0 BRA `(.L_x_111) ;  /* 0x0000000000588947 */ /* 0x002fea0003800000 */
[----:B------:R1:W-:Y:S01]  /*0a40*/  STS [R26+0x8], R11 ;  /* 0x0000080b1a007388 */ /* 0x0003e20000000800 */
[----:B------:R-:W-:Y:S05]  /*0a50*/  BRA `(.L_x_111) ;  /* 0x0000000000507947 */ /* 0x000fea0003800000 */
.L_x_107:
[----:B------:R-:W2:Y:S08]  /*0a60*/  LDC R8, c[0x0][0x384] ;  /* 0x0000e100ff087b82 */ /* 0x000eb00000000800 */
[----:B------:R-:W3:Y:S01]  /*0a70*/  LDC.64 R16, c[0x0][0x388] ;  /* 0x0000e200ff107b82 */ /* 0x000ee20000000a00 */
[----:B--2---:R-:W-:-:S04]  /*0a80*/  IMAD R8, R8, UR5, R5 ;  /* 0x0000000508087c24 */ /* 0x004fc8000f8e0205 */
[----:B------:R-:W-:-:S04]  /*0a90*/  IMAD.IADD R9, R8, 0x1, R15 ;  /* 0x0000000108097824 */ /* 0x000fc800078e020f */
[----:B---3--:R-:W-:-:S05]  /*0aa0*/  IMAD.WIDE R16, R9, 0x4, R16 ;  /* 0x0000000409107825 */ /* 0x008fca00078e0210 */
[----:B-1----:R-:W2:Y:S04]  /*0ab0*/  LDG.E.CONSTANT R9, desc[UR8][R16.64+0x4] ;  /* 0x0000040810097981 */ /* 0x002ea8000c1e9900 */
[----:B------:R-:W3:Y:S04]  /*0ac0*/  LDG.E.CONSTANT R10, desc[UR8][R16.64+0x8] ;  /* 0x00000808100a7981 */ /* 0x000ee8000c1e9900 */
[----:B------:R-:W3:Y:S04]  /*0ad0*/  LDG.E.CONSTANT R11, desc[UR8][R16.64+0xc] ;  /* 0x00000c08100b7981 */ /* 0x000ee8000c1e9900 */
[----:B------:R-:W2:Y:S01]  /*0ae0*/  LDG.E.CONSTANT R8, desc[UR8][R16.64] ;  /* 0x0000000810087981 */ /* 0x000ea2000c1e9900 */
[----:B------:R-:W1:Y:S01]  /*0af0*/  S2UR UR6, SR_CgaCtaId ;  /* 0x00000000000679c3 */ /* 0x000e620000008800 */
[----:B------:R-:W-:-:S02]  /*0b00*/  UMOV UR4, 0x400 ;  /* 0x0000040000047882 */ /* 0x000fc40000000000 */
[----:B------:R-:W-:Y:S01]  /*0b10*/  MOV R19, UR4 ;  /* 0x0000000400137c02 */ /* 0x000fe20008000f00 */
[----:B-1----:R-:W-:-:S05]  /*0b20*/  IMAD.U32 R20, RZ, RZ, UR6 ;  /* 0x00000006ff147e24 */ /* 0x002fca000f8e00ff */
[----:B------:R-:W-:-:S05]  /*0b30*/  LEA R24, R20, R19, 0x18 ;  /* 0x0000001314187211 */ /* 0x000fca00078ec0ff */
[----:B------:R-:W-:Y:S02]  /*0b40*/  IMAD R24, R15, 0x4, R24 ;  /* 0x000000040f187824 */ /* 0x000fe400078e0218 */
[----:B---3--:R-:W-:Y:S01]  /*0b50*/  FADD R22, R10, R11 ;  /* 0x0000000b0a167221 */ /* 0x008fe20000000000 */
[----:B--2---:R-:W-:-:S04]  /*0b60*/  FADD R9, R8, R9 ;  /* 0x0000000908097221 */ /* 0x004fc80000000000 */
[C---:B------:R-:W-:Y:S01]  /*0b70*/  FADD R11, R9.reuse, R22 ;  /* 0x00000016090b7221 */ /* 0x040fe20000000000 */
[----:B------:R-:W-:-:S05]  /*0b80*/  FADD R10, R9, R10 ;  /* 0x0000000a090a7221 */ /* 0x000fca0000000000 */
[----:B------:R1:W-:Y:S02]  /*0b90*/  STS.128 [R24], R8 ;  /* 0x0000000818007388 */ /* 0x0003e40000000c00 */
.L_x_111:
[----:B------:R-:W-:Y:S05]  /*0ba0*/  BSYNC.RECONVERGENT B1 ;  /* 0x0000000000017941 */ /* 0x000fea0003800200 */
.L_x_106:
[----:B------:R-:W-:Y:S01]  /*0bb0*/  VIADD R19, R19, 0x8000 ;  /* 0x0000800013137836 */ /* 0x000fe20000000000 */
[----:B-123--:R-:W-:-:S04]  /*0bc0*/  SHF.R.U32.HI R8, RZ, 0x7, R15 ;  /* 0x00000007ff087819 */ /* 0x00efc8000001160f */
[----:B------:R-:W-:Y:S02]  /*0bd0*/  LEA R19, R20, R19, 0x18 ;  /* 0x0000001314137211 */ /* 0x000fe400078ec0ff */
[----:B------:R-:W-:Y:S01]  /*0be0*/  LEA.HI R8, R15, R8, RZ, 0x1e ;  /* 0x000000080f087211 */ /* 0x000fe200078ff0ff */
[----:B0-----:R-:W-:-:S03]  /*0bf0*/  IMAD R15, R0, 0x4, R15 ;  /* 0x00000004000f7824 */ /* 0x001fc600078e020f */
[----:B------:R-:W-:Y:S02]  /*0c00*/  LEA R8, R8, R19, 0x2 ;  /* 0x0000001308087211 */ /* 0x000fe400078e10ff */
[----:B------:R-:W-:-:S03]  /*0c10*/  ISETP.GE.AND P0, PT, R15, R6, PT ;  /* 0x000000060f00720c */ /* 0x000fc60003f06270 */
[----:B------:R2:W-:Y:S10]  /*0c20*/  STS [R8], R11 ;  /* 0x0000000b08007388 */ /* 0x0005f40000000800 */
[----:B--2---:R-:W-:Y:S05]  /*0c30*/  @!P0 BRA `(.L_x_115) ;  /* 0xfffffff4008c8947 */ /* 0x004fea000383ffff */
.L_x_105:
[----:B-1----:R-:W-:Y:S05]  /*0c40*/  BSYNC.RECONVERGENT B0 ;  /* 0x0000000000007941 */ /* 0x002fea0003800200 */
.L_x_104:
[----:B------:R-:W1:Y:S01]  /*0c50*/  LDC R10, c[0x0][0x384] ;  /* 0x0000e100ff0a7b82 */ /* 0x000e620000000800 */
[----:B------:R-:W2:Y:S01]  /*0c60*/  S2R R9, SR_TID.X ;  /* 0x0000000000097919 */ /* 0x000ea20000002100 */
[----:B----4-:R-:W-:Y:S02]  /*0c70*/  IMAD.MOV.U32 R11, RZ, RZ, RZ ;  /* 0x000000ffff0b7224 */ /* 0x010fe400078e00ff */
[----:B-1----:R-:W-:-:S05]  /*0c80*/  IMAD R8, R3, -0x2000, R10 ;  /* 0xffffe00003087824 */ /* 0x002fca00078e020a */
[----:B------:R-:W-:-:S05]  /*0c90*/  VIMNMX R8, PT, PT, R8, 0x2000, PT ;  /* 0x0000200008087848 */ /* 0x000fca0003fe0100 */
[----:B------:R-:W-:-:S05]  /*0ca0*/  VIADD R8, R8, 0x3 ;  /* 0x0000000308087836 */ /* 0x000fca0000000000 */
[----:B------:R-:W-:-:S04]  /*0cb0*/  SHF.R.S32.HI R8, RZ, 0x2, R8 ;  /* 0x00000002ff087819 */ /* 0x000fc80000011408 */
[----:B------:R-:W-:-:S13]  /*0cc0*/  ISETP.GE.AND P0, PT, R8, 0x2, PT ;  /* 0x000000020800780c */ /* 0x000fda0003f06270 */
[----:B--2---:R-:W-:Y:S05]  /*0cd0*/  @!P0 BRA `(.L_x_116) ;  /* 0x0000000000908947 */ /* 0x004fea0003800000 */
[----:B------:R-:W-:-:S07]  /*0ce0*/  HFMA2 R11, -RZ, RZ, 0, 0 ;  /* 0x00000000ff0b7431 */ /* 0x000fce00000001ff */
.L_x_120:
[----:B------:R-:W-:Y:S01]  /*0cf0*/  IMAD.MOV.U32 R13, RZ, RZ, R11 ;  /* 0x000000ffff0d7224 */ /* 0x000fe200078e000b */
[----:B------:R-:W-:Y:S01]  /*0d00*/  BAR.SYNC.DEFER_BLOCKING 0x0 ;  /* 0x0000000000007b1d */ /* 0x000fe20000010000 */
[----:B------:R-:W-:Y:S02]  /*0d10*/  VIADD R11, R11, 0x1 ;  /* 0x000000010b0b7836 */ /* 0x000fe40000000000 */
[----:B-1----:R-:W-:-:S03]  /*0d20*/  IMAD.MOV.U32 R14, RZ, RZ, 0x4 ;  /* 0x00000004ff0e7424 */ /* 0x002fc600078e00ff */
[----:B------:R-:W-:Y:S01]  /*0d30*/  SHF.R.U32.HI R12, RZ, R11, R8 ;  /* 0x0000000bff0c7219 */ /* 0x000fe20000011608 */
[----:B------:R-:W-:Y:S01]  /*0d40*/  BSSY.RECONVERGENT B0, `(.L_x_117) ;  /* 0x000001c000007945 */ /* 0x000fe20003800200 */
[----:B------:R-:W-:Y:S02]  /*0d50*/  SHF.L.U32 R15, R14, R13, RZ ;  /* 0x0000000d0e0f7219 */ /* 0x000fe400000006ff */
[----:B------:R-:W-:Y:S02]  /*0d60*/  ISETP.GE.AND P0, PT, R9, R12, PT ;  /* 0x0000000c0900720c */ /* 0x000fe40003f06270 */
[----:B------:R-:W-:-:S11]  /*0d70*/  ISETP.GT.AND P1, PT, R15, R8, PT ;  /* 0x000000080f00720c */ /* 0x000fd60003f24270 */
[----:B------:R-:W-:Y:S05]  /*0d80*/  @P0 BRA `(.L_x_118) ;  /* 0x00000000005c0947 */ /* 0x000fea0003800000 */
[----:B------:R-:W1:Y:S01]  /*0d90*/  S2R R17, SR_CgaCtaId ;  /* 0x0000000000117919 */ /* 0x000e620000008800 */
[----:B------:R-:W-:Y:S01]  /*0da0*/  MOV R14, 0x400 ;  /* 0x00000400000e7802 */ /* 0x000fe20000000f00 */
[----:B------:R-:W-:-:S03]  /*0db0*/  IMAD.MOV.U32 R15, RZ, RZ, R9 ;  /* 0x000000ffff0f7224 */ /* 0x000fc600078e0009 */
[----:B------:R-:W-:-:S04]  /*0dc0*/  IADD3 R14, PT, PT, R14, 0x8000, RZ ;  /* 0x000080000e0e7810 */ /* 0x000fc80007ffe0ff */
[----:B-1----:R-:W-:-:S07]  /*0dd0*/  LEA R18, R17, R14, 0x18 ;  /* 0x0000000e11127211 */ /* 0x002fce00078ec0ff */
.L_x_119:
[----:B-1----:R-:W-:Y:S02]  /*0de0*/  IMAD.SHL.U32 R14, R15, 0x2, RZ ;  /* 0x000000020f0e7824 */ /* 0x002fe400078e00ff */
[----:B0-----:R-:W-:Y:S02]  /*0df0*/  IMAD.IADD R15, R0, 0x1, R15 ;  /* 0x00000001000f7824 */ /* 0x001fe400078e020f */
[C---:B------:R-:W-:Y:S01]  /*0e00*/  VIADD R16, R14.reuse, 0x1 ;  /* 0x000000010e107836 */ /* 0x040fe20000000000 */
[----:B------:R-:W-:Y:S02]  /*0e10*/  IADD3 R14, PT, PT, R14, 0x2, RZ ;  /* 0x000000020e0e7810 */ /* 0x000fe40007ffe0ff */
[----:B------:R-:W-:Y:S02]  /*0e20*/  ISETP.GE.AND P0, PT, R15, R12, PT ;  /* 0x0000000c0f00720c */ /* 0x000fe40003f06270 */
[-C--:B------:R-:W-:Y:S02]  /*0e30*/  SHF.L.U32 R16, R16, R13.reuse, RZ ;  /* 0x0000000d10107219 */ /* 0x080fe400000006ff */
[----:B------:R-:W-:-:S03]  /*0e40*/  SHF.L.U32 R14, R14, R13, RZ ;  /* 0x0000000d0e0e7219 */ /* 0x000fc600000006ff */
[----:B------:R-:W-:Y:S02]  /*0e50*/  VIADD R19, R16, 0xffffffff ;  /* 0xffffffff10137836 */ /* 0x000fe40000000000 */
[----:B------:R-:W-:-:S03]  /*0e60*/  VIADD R17, R14, 0xffffffff ;  /* 0xffffffff0e117836 */ /* 0x000fc60000000000 */
[----:B------:R-:W-:Y:S02]  /*0e70*/  LEA.HI.SX32 R19, R19, R16, 0x1b ;  /* 0x0000001013137211 */ /* 0x000fe400078fdaff */
[----:B------:R-:W-:-:S03]  /*0e80*/  LEA.HI.SX32 R17, R17, R14, 0x1b ;  /* 0x0000000e11117211 */ /* 0x000fc600078fdaff */
[----:B------:R-:W-:Y:S01]  /*0e90*/  IMAD R19, R19, 0x4, R18 ;  /* 0x0000000413137824 */ /* 0x000fe200078e0212 */
[----:B------:R-:W-:-:S05]  /*0ea0*/  LEA R17, R17, R18, 0x2 ;  /* 0x0000001211117211 */ /* 0x000fca00078e10ff */
[----:B------:R-:W-:Y:S04]  /*0eb0*/  LDS R19, [R19+-0x4] ;  /* 0xfffffc0013137984 */ /* 0x000fe80000000800 */
[----:B------:R-:W0:Y:S02]  /*0ec0*/  LDS R14, [R17+-0x4] ;  /* 0xfffffc00110e7984 */ /* 0x000e240000000800 */
[----:B0-----:R-:W-:-:S05]  /*0ed0*/  FADD R14, R19, R14 ;  /* 0x0000000e130e7221 */ /* 0x001fca0000000000 */
[----:B------:R1:W-:Y:S01]  /*0ee0*/  STS [R17+-0x4], R14 ;  /* 0xfffffc0e11007388 */ /* 0x0003e20000000800 */
[----:B------:R-:W-:Y:S05]  /*0ef0*/  @!P0 BRA `(.L_x_119) ;  /* 0xfffffffc00b88947 */ /* 0x000fea000383ffff */
.L_x_118:
[----:B------:R-:W-:Y:S05]  /*0f00*/  BSYNC.RECONVERGENT B0 ;  /* 0x0000000000007941 */ /* 0x000fea0003800200 */
.L_x_117:
[----:B------:R-:W-:Y:S05]  /*0f10*/  @!P1 BRA `(.L_x_120) ;  /* 0xfffffffc00749947 */ /* 0x000fea000383ffff */
.L_x_116:
[----:B------:R-:W-:-:S13]  /*0f20*/  ISETP.GE.AND P0, PT, R11, 0x1, PT ;  /* 0x000000010b00780c */ /* 0x000fda0003f06270 */
[----:B------:R-:W-:Y:S05]  /*0f30*/  @!P0 BRA `(.L_x_121) ;  /* 0x0000000000908947 */ /* 0x000fea0003800000 */
.L_x_125:
[----:B--2---:R-:W-:Y:S01]  /*0f40*/  IMAD.MOV.U32 R15, RZ, RZ, R11 ;  /* 0x000000ffff0f7224 */ /* 0x004fe200078e000b */
[----:B------:R-:W-:Y:S01]  /*0f50*/  MOV R12, 0xffffffff ;  /* 0xffffffff000c7802 */ /* 0x000fe20000000f00 */
[----:B------:R-:W-:Y:S01]  /*0f60*/  VIADD R11, R11, 0xffffffff ;  /* 0xffffffff0b0b7836 */ /* 0x000fe20000000000 */
[----:B------:R-:W-:Y:S02]  /*0f70*/  BAR.SYNC.DEFER_BLOCKING 0x0 ;  /* 0x0000000000007b1d */ /* 0x000fe40000010000 */
[----:B------:R-:W-:Y:S02]  /*0f80*/  ISETP.GE.U32.AND P1, PT, R15, 0x2, PT ;  /* 0x000000020f00780c */ /* 0x000fe40003f26070 */
[----:B------:R-:W-:Y:S02]  /*0f90*/  SHF.L.U32 R13, R12, R11, RZ ;  /* 0x0000000b0c0d7219 */ /* 0x000fe400000006ff */
[----:B------:R-:W-:Y:S03]  /*0fa0*/  BSSY.RECONVERGENT B0, `(.L_x_122) ;  /* 0x000001c000007945 */ /* 0x000fe60003800200 */
[----:B------:R-:W-:-:S05]  /*0fb0*/  IMAD.IADD R12, R8, 0x1, R13 ;  /* 0x00000001080c7824 */ /* 0x000fca00078e020d */
[----:B------:R-:W-:-:S04]  /*0fc0*/  SHF.R.S32.HI R12, RZ, R15, R12 ;  /* 0x0000000fff0c7219 */ /* 0x000fc8000001140c */
[----:B------:R-:W-:-:S13]  /*0fd0*/  ISETP.GE.AND P0, PT, R9, R12, PT ;  /* 0x0000000c0900720c */ /* 0x000fda0003f06270 */
[----:B------:R-:W-:Y:S05]  /*0fe0*/  @P0 BRA `(.L_x_123) ;  /* 0x00000000005c0947 */ /* 0x000fea0003800000 */
[----:B------:R-:W2:Y:S01]  /*0ff0*/  S2R R15, SR_CgaCtaId ;  /* 0x00000000000f7919 */ /* 0x000ea20000008800 */
[----:B------:R-:W-:-:S04]  /*1000*/  MOV R13, 0x400 ;  /* 0x00000400000d7802 */ /* 0x000fc80000000f00 */
[----:B-1----:R-:W-:Y:S01]  /*1010*/  IADD3 R14, PT, PT, R13, 0x8000, RZ ;  /* 0x000080000d0e7810 */ /* 0x002fe20007ffe0ff */
[----:B------:R-:W-:-:S03]  /*1020*/  IMAD.MOV.U32 R13, RZ, RZ, R9 ;  /* 0x000000ffff0d7224 */ /* 0x000fc600078e0009 */
[----:B--2---:R-:W-:-:S07]  /*1030*/  LEA R18, R15, R14, 0x18 ;  /* 0x0000000e0f127211 */ /* 0x004fce00078ec0ff */
.L_x_124:
[----:B--2---:R-:W-:Y:S01]  /*1040*/  IMAD.SHL.U32 R14, R13, 0x2, RZ ;  /* 0x000000020d0e7824 */ /* 0x004fe200078e00ff */
[----:B0-----:R-:W-:-:S04]  /*1050*/  IADD3 R13, PT, PT, R0, R13, RZ ;  /* 0x0000000d000d7210 */ /* 0x001fc80007ffe0ff */
[C---:B------:R-:W-:Y:S01]  /*1060*/  IADD3 R16, PT, PT, R14.reuse, 0x2, RZ ;  /* 0x000000020e107810 */ /* 0x040fe20007ffe0ff */
[----:B------:R-:W-:Y:S01]  /*1070*/  VIADD R14, R14, 0x3 ;  /* 0x000000030e0e7836 */ /* 0x000fe20000000000 */
[----:B------:R-:W-:Y:S02]  /*1080*/  ISETP.GE.AND P0, PT, R13, R12, PT ;  /* 0x0000000c0d00720c */ /* 0x000fe40003f06270 */
[-C--:B------:R-:W-:Y:S02]  /*1090*/  SHF.L.U32 R16, R16, R11.reuse, RZ ;  /* 0x0000000b10107219 */ /* 0x080fe400000006ff */
[----:B------:R-:W-:-:S03]  /*10a0*/  SHF.L.U32 R14, R14, R11, RZ ;  /* 0x0000000b0e0e7219 */ /* 0x000fc600000006ff */
[----:B------:R-:W-:Y:S01]  /*10b0*/  VIADD R17, R16, 0xffffffff ;  /* 0xffffffff10117836 */ /* 0x000fe20000000000 */
[----:B------:R-:W-:-:S04]  /*10c0*/  IADD3 R15, PT, PT, R14, -0x1, RZ ;  /* 0xffffffff0e0f7810 */ /* 0x000fc80007ffe0ff */
[----:B------:R-:W-:Y:S02]  /*10d0*/  LEA.HI.SX32 R17, R17, R16, 0x1b ;  /* 0x0000001011117211 */ /* 0x000fe400078fdaff */
[----:B------:R-:W-:-:S03]  /*10e0*/  LEA.HI.SX32 R15, R15, R14, 0x1b ;  /* 0x0000000e0f0f7211 */ /* 0x000fc600078fdaff */
[--C-:B------:R-:W-:Y:S02]  /*10f0*/  IMAD R17, R17, 0x4, R18.reuse ;  /* 0x0000000411117824 */ /* 0x100fe400078e0212 */
[----:B------:R-:W-:-:S04]  /*1100*/  IMAD R15, R15, 0x4, R18 ;  /* 0x000000040f0f7824 */ /* 0x000fc800078e0212 */
[----:B------:R-:W-:Y:S04]  /*1110*/  LDS R17, [R17+-0x4] ;  /* 0xfffffc0011117984 */ /* 0x000fe80000000800 */
[----:B------:R-:W0:Y:S02]  /*1120*/  LDS R14, [R15+-0x4] ;  /* 0xfffffc000f0e7984 */ /* 0x000e240000000800 */
[----:B0-----:R-:W-:-:S05]  /*1130*/  FADD R14, R17, R14 ;  /* 0x0000000e110e7221 */ /* 0x001fca0000000000 */
[----:B------:R2:W-:Y:S01]  /*1140*/  STS [R15+-0x4], R14 ;  /* 0xfffffc0e0f007388 */ /* 0x0005e20000000800 */
[----:B------:R-:W-:Y:S05]  /*1150*/  @!P0 BRA `(.L_x_124) ;  /* 0xfffffffc00b88947 */ /* 0x000fea000383ffff */
.L_x_123:
[----:B------:R-:W-:Y:S05]  /*1160*/  BSYNC.RECONVERGENT B0 ;  /* 0x0000000000007941 */ /* 0x000fea0003800200 */
.L_x_122:
[----:B------:R-:W-:Y:S05]  /*1170*/  @P1 BRA `(.L_x_125) ;  /* 0xfffffffc00701947 */ /* 0x000fea000383ffff */
.L_x_121:
[----:B------:R-:W-:Y:S01]  /*1180*/  IMAD.SHL.U32 R11, R9, 0x4, RZ ;  /* 0x00000004090b7824 */ /* 0x000fe200078e00ff */
[----:B------:R-:W-:Y:S04]  /*1190*/  BAR.SYNC.DEFER_BLOCKING 0x0 ;  /* 0x0000000000007b1d */ /* 0x000fe80000010000 */
[----:B------:R-:W-:Y:S02]  /*11a0*/  ISETP.GE.AND P0, PT, R11, R7, PT ;  /* 0x000000070b00720c */ /* 0x000fe40003f06270 */
[----:B------:R-:W-:Y:S11]  /*11b0*/  BSSY.RECONVERGENT B0, `(.L_x_126) ;  /* 0x0000020000007945 */ /* 0x000ff60003800200 */
[----:B------:R-:W-:Y:S05]  /*11c0*/  @P0 BRA `(.L_x_127) ;  /* 0x0000000000780947 */ /* 0x000fea0003800000 */
.L_x_130:
[----:B------:R-:W-:Y:S01]  /*11d0*/  ISETP.NE.AND P0, PT, R11, RZ, PT ;  /* 0x000000ff0b00720c */ /* 0x000fe20003f05270 */
[----:B------:R-:W-:-:S12]  /*11e0*/  BSSY.RECONVERGENT B1, `(.L_x_128) ;  /* 0x0000019000017945 */ /* 0x000fd80003800200 */
[----:B-1----:R-:W-:Y:S05]  /*11f0*/  @!P0 BRA `(.L_x_129) ;  /* 0x00000000005c8947 */ /* 0x002fea0003800000 */
[----:B------:R-:W3:Y:S01]  /*1200*/  S2UR UR7, SR_CgaCtaId ;  /* 0x00000000000779c3 */ /* 0x000ee20000008800 */
[----:B------:R-:W-:Y:S01]  /*1210*/  SHF.R.S32.HI R12, RZ, 0x2, R11 ;  /* 0x00000002ff0c7819 */ /* 0x000fe2000001140b */
[----:B------:R-:W-:Y:S02]  /*1220*/  UMOV UR4, 0x400 ;  /* 0x0000040000047882 */ /* 0x000fe40000000000 */
[----:B------:R-:W-:Y:S02]  /*1230*/  UIADD3 UR6, UPT, UPT, UR4, 0x8000, URZ ;  /* 0x0000800004067890 */ /* 0x000fe4000fffe0ff */
[----:B------:R-:W-:-:S05]  /*1240*/  VIADD R13, R12, 0xffffffff ;  /* 0xffffffff0c0d7836 */ /* 0x000fca0000000000 */
[----:B------:R-:W-:Y:S01]  /*1250*/  LEA.HI.SX32 R13, R13, R12, 0x1b ;  /* 0x0000000c0d0d7211 */ /* 0x000fe200078fdaff */
[----:B---3--:R-:W-:Y:S02]  /*1260*/  ULEA UR6, UR7, UR6, 0x18 ;  /* 0x0000000607067291 */ /* 0x008fe4000f8ec0ff */
[----:B------:R-:W-:-:S04]  /*1270*/  ULEA UR4, UR7, UR4, 0x18 ;  /* 0x0000000407047291 */ /* 0x000fc8000f8ec0ff */
[----:B------:R-:W-:Y:S02]  /*1280*/  LEA R13, R13, UR6, 0x2 ;  /* 0x000000060d0d7c11 */ /* 0x000fe4000f8e10ff */
[----:B------:R-:W-:-:S04]  /*1290*/  LEA R12, R11, UR4, 0x2 ;  /* 0x000000040b0c7c11 */ /* 0x000fc8000f8e10ff */
[----:B------:R-:W-:Y:S04]  /*12a0*/  LDS R13, [R13+-0x4] ;  /* 0xfffffc000d0d7984 */ /* 0x000fe80000000800 */
[----:B-12---:R-:W1:Y:S04]  /*12b0*/  LDS R14, [R12] ;  /* 0x000000000c0e7984 */ /* 0x006e680000000800 */
[----:B------:R-:W2:Y:S04]  /*12c0*/  LDS R16, [R12+0x4] ;  /* 0x000004000c107984 */ /* 0x000ea80000000800 */
[----:B------:R-:W3:Y:S04]  /*12d0*/  LDS R18, [R12+0x8] ;  /* 0x000008000c127984 */ /* 0x000ee80000000800 */
[----:B------:R-:W4:Y:S01]  /*12e0*/  LDS R20, [R12+0xc] ;  /* 0x00000c000c147984 */ /* 0x000f220000000800 */
[C---:B-1----:R-:W-:Y:S01]  /*12f0*/  FADD R15, R13.reuse, R14 ;  /* 0x0000000e0d0f7221 */ /* 0x042fe20000000000 */
[----:B--2---:R-:W-:-:S04]  /*1300*/  FADD R17, R13, R16 ;  /* 0x000000100d117221 */ /* 0x004fc80000000000 */
[----:B------:R1:W-:Y:S01]  /*1310*/  STS [R12], R15 ;  /* 0x0000000f0c007388 */ /* 0x0003e20000000800 */
[----:B---3--:R-:W-:-:S03]  /*1320*/  FADD R19, R13, R18 ;  /* 0x000000120d137221 */ /* 0x008fc60000000000 */
[----:B------:R1:W-:Y:S01]  /*1330*/  STS [R12+0x4], R17 ;  /* 0x000004110c007388 */ /* 0x0003e20000000800 */
[----:B----4-:R-:W-:-:S03]  /*1340*/  FADD R21, R13, R20 ;  /* 0x000000140d157221 */ /* 0x010fc60000000000 */
[----:B------:R1:W-:Y:S04]  /*1350*/  STS [R12+0x8], R19 ;  /* 0x000008130c007388 */ /* 0x0003e80000000800 */
[----:B------:R1:W-:Y:S02]  /*1360*/  STS [R12+0xc], R21 ;  /* 0x00000c150c007388 */ /* 0x0003e40000000800 */
.L_x_129:
[----:B------:R-:W-:Y:S05]  /*1370*/  BSYNC.RECONVERGENT B1 ;  /* 0x0000000000017941 */ /* 0x000fea0003800200 */
.L_x_128:
[----:B0-----:R-:W-:-:S04]  /*1380*/  LEA R11, R0, R11, 0x2 ;  /* 0x0000000b000b7211 */ /* 0x001fc800078e10ff */
[----:B------:R-:W-:-:S13]  /*1390*/  ISETP.GE.AND P0, PT, R11, R7, PT ;  /* 0x000000070b00720c */ /* 0x000fda0003f06270 */
[----:B------:R-:W-:Y:S05]  /*13a0*/  @!P0 BRA `(.L_x_130) ;  /* 0xfffffffc00888947 */ /* 0x000fea000383ffff */
.L_x_127:
[----:B------:R-:W-:Y:S05]  /*13b0*/  BSYNC.RECONVERGENT B0 ;  /* 0x0000000000007941 */ /* 0x000fea0003800200 */
.L_x_126:
[----:B------:R-:W-:Y:S01]  /*13c0*/  IMAD.IADD R10, R10, 0x1, -R5 ;  /* 0x000000010a0a7824 */ /* 0x000fe200078e0a05 */
[----:B------:R-:W-:Y:S04]  /*13d0*/  BAR.SYNC.DEFER_BLOCKING 0x0 ;  /* 0x0000000000007b1d */ /* 0x000fe80000010000 */
[----:B------:R-:W-:Y:S02]  /*13e0*/  ISETP.GT.AND P0, PT, R10, R9, PT ;  /* 0x000000090a00720c */ /* 0x000fe40003f04270 */
[----:B------:R-:W-:Y:S11]  /*13f0*/  BSSY.RECONVERGENT B0, `(.L_x_131) ;  /* 0x0000011000007945 */ /* 0x000ff60003800200 */
[----:B------:R-:W-:Y:S05]  /*1400*/  @!P0 BRA `(.L_x_132) ;  /* 0x00000000003c8947 */ /* 0x000fea0003800000 */
[----:B-12---:R-:W1:Y:S01]  /*1410*/  S2R R14, SR_CgaCtaId ;  /* 0x00000000000e7919 */ /* 0x006e620000008800 */
[----:B------:R-:W2:Y:S01]  /*1420*/  LDC R12, c[0x0][0x384] ;  /* 0x0000e100ff0c7b82 */ /* 0x000ea20000000800 */
[----:B------:R-:W-:-:S07]  /*1430*/  MOV R7, 0x400 ;  /* 0x0000040000077802 */ /* 0x000fce0000000f00 */
[----:B------:R-:W3:Y:S01]  /*1440*/  LDC.64 R10, c[0x0][0x390] ;  /* 0x0000e400ff0a7b82 */ /* 0x000ee20000000a00 */
[----:B-1----:R-:W-:Y:S01]  /*1450*/  LEA R16, R14, R7, 0x18 ;  /* 0x000000070e107211 */ /* 0x002fe200078ec0ff */
[----:B--2---:R-:W-:-:S07]  /*1460*/  IMAD R14, R12, UR5, R5 ;  /* 0x000000050c0e7c24 */ /* 0x004fce000f8e0205 */
.L_x_133:
[----:B------:R-:W-:Y:S01]  /*1470*/  IMAD R7, R9, 0x4, R16 ;  /* 0x0000000409077824 */ /* 0x000fe200078e0210 */
[----:B----4-:R-:W-:Y:S01]  /*1480*/  IADD3 R13, PT, PT, R14, R9, RZ ;  /* 0x000000090e0d7210 */ /* 0x010fe20007ffe0ff */
[----:B0-----:R-:W-:-:S04]  /*1490*/  IMAD.IADD R9, R0, 0x1, R9 ;  /* 0x0000000100097824 */ /* 0x001fc800078e0209 */
[----:B------:R-:W0:Y:S01]  /*14a0*/  LDS R7, [R7] ;  /* 0x0000000007077984 */ /* 0x000e220000000800 */
[----:B---3--:R-:W-:Y:S01]  /*14b0*/  IMAD.WIDE R12, R13, 0x4, R10 ;  /* 0x000000040d0c7825 */ /* 0x008fe200078e020a */
[----:B------:R-:W-:-:S03]  /*14c0*/  ISETP.GE.AND P0, PT, R9, R6, PT ;  /* 0x000000060900720c */ /* 0x000fc60003f06270 */
[----:B0-----:R-:W-:-:S05]  /*14d0*/  FADD R15, R7, R2 ;  /* 0x00000002070f7221 */ /* 0x001fca0000000000 */
[----:B------:R4:W-:Y:S05]  /*14e0*/  STG.E desc[UR8][R12.64], R15 ;  /* 0x0000000f0c007986 */ /* 0x0009ea000c101908 */
[----:B------:R-:W-:Y:S05]  /*14f0*/  @!P0 BRA `(.L_x_133) ;  /* 0xfffffffc00dc8947 */ /* 0x000fea000383ffff */
.L_x_132:
[----:B------:R-:W-:Y:S05]  /*1500*/  BSYNC.RECONVERGENT B0 ;  /* 0x0000000000007941 */ /* 0x000fea0003800200 */
.L_x_131:
[----:B------:R-:W3:Y:S01]  /*1510*/  S2R R9, SR_CgaCtaId ;  /* 0x0000000000097919 */ /* 0x000ee20000008800 */
[----:B------:R-:W-:Y:S01]  /*1520*/  MOV R6, 0x400 ;  /* 0x0000040000067802 */ /* 0x000fe20000000f00 */
[----:B------:R-:W-:Y:S01]  /*1530*/  VIADD R7, R8, 0xffffffff ;  /* 0xffffffff08077836 */ /* 0x000fe20000000000 */
[----:B------:R-:W5:Y:S01]  /*1540*/  LDCU UR4, c[0x0][0x384] ;  /* 0x00007080ff0477ac */ /* 0x000f620008000800 */
[----:B------:R-:W-:Y:S01]  /*1550*/  VIADD R5, R5, 0x2000 ;  /* 0x0000200005057836 */ /* 0x000fe20000000000 */
[----:B------:R-:W-:Y:S02]  /*1560*/  IADD3 R6, PT, PT, R6, 0x8000, RZ ;  /* 0x0000800006067810 */ /* 0x000fe40007ffe0ff */
[----:B------:R-:W-:Y:S02]  /*1570*/  LEA.HI.SX32 R7, R7, R8, 0x1b ;  /* 0x0000000807077211 */ /* 0x000fe400078fdaff */
[----:B------:R-:W-:Y:S02]  /*1580*/  IADD3 R3, PT, PT, R3, 0x1, RZ ;  /* 0x0000000103037810 */ /* 0x000fe40007ffe0ff */
[----:B-----5:R-:W-:-:S02]  /*1590*/  ISETP.GE.AND P0, PT, R5, UR4, PT ;  /* 0x0000000405007c0c */ /* 0x020fc4000bf06270 */
[----:B---3--:R-:W-:-:S05]  /*15a0*/  LEA R6, R9, R6, 0x18 ;  /* 0x0000000609067211 */ /* 0x008fca00078ec0ff */
[----:B------:R-:W-:-:S06]  /*15b0*/  IMAD R7, R7, 0x4, R6 ;  /* 0x0000000407077824 */ /* 0x000fcc00078e0206 */
[----:B------:R-:W3:Y:S02]  /*15c0*/  LDS R7, [R7+-0x4] ;  /* 0xfffffc0007077984 */ /* 0x000ee40000000800 */
[----:B---3--:R-:W-:-:S04]  /*15d0*/  FADD R9, R7, R4 ;  /* 0x0000000407097221 */ /* 0x008fc80000000000 */
[----:B------:R-:W-:-:S04]  /*15e0*/  FADD R11, R9, R2 ;  /* 0x00000002090b7221 */ /* 0x000fc80000000000 */
[----:B------:R-:W-:Y:S01]  /*15f0*/  FADD R4, R11, -R2 ;  /* 0x800000020b047221 */ /* 0x000fe20000000000 */
[----:B------:R-:W-:-:S03]  /*1600*/  IMAD.MOV.U32 R2, RZ, RZ, R11 ;  /* 0x000000ffff027224 */ /* 0x000fc600078e000b */
[----:B------:R-:W-:Y:S01]  /*1610*/  FADD R4, R9, -R4 ;  /* 0x8000000409047221 */ /* 0x000fe20000000000 */
[----:B------:R-:W-:Y:S06]  /*1620*/  BAR.SYNC.DEFER_BLOCKING 0x0 ;  /* 0x0000000000007b1d */ /* 0x000fec0000010000 */
[----:B------:R-:W-:Y:S05]  /*1630*/  @!P0 BRA `(.L_x_134) ;  /* 0xffffffe800a08947 */ /* 0x000fea000383ffff */
.L_x_103:
[----:B------:R-:W3:Y:S01]  /*1640*/  LDCU UR4, c[0x0][0x370] ;  /* 0x00006e00ff0477ac */ /* 0x000ee20008000800 */
[----:B------:R-:W5:Y:S01]  /*1650*/  LDCU UR6, c[0x0][0x380] ;  /* 0x00007000ff0677ac */ /* 0x000f620008000800 */
[----:B---3--:R-:W-:-:S04]  /*1660*/  UIADD3 UR5, UPT, UPT, UR4, UR5, URZ ;  /* 0x0000000504057290 */ /* 0x008fc8000fffe0ff */
[----:B-----5:R-:W-:-:S09]  /*1670*/  UISETP.GE.AND UP0, UPT, UR5, UR6, UPT ;  /* 0x000000060500728c */ /* 0x020fd2000bf06270 */
[----:B------:R-:W-:Y:S05]  /*1680*/  BRA.U !UP0, `(.L_x_135) ;  /* 0xffffffe908787547 */ /* 0x000fea000b83ffff */
[----:B-1----:R-:W-:Y:S05]  /*1690*/  EXIT ;  /* 0x000000000000794d */ /* 0x002fea0003800000 */
.L_x_136:
        /* <DEDUP_REMOVED lines=14> */
.L_x_143:


//--------------------- .nv.shared.reserved.0     --------------------------
	.section	.nv.shared.reserved.0,"aw",@nobits
	.weak		__nv_reservedSMEM_offset_0_alias
	.size		__nv_reservedSMEM_offset_0_alias, 0, 64
	.other		__nv_reservedSMEM_offset_0_alias,@"STO_CUDA_RESERVED_SHARED STV_DEFAULT"
__nv_reservedSMEM_offset_0_alias:
	.zero		0
	.zero		64


//--------------------- .nv.shared._Z30farthestpointsamplingBgKernel2iiiPKfPKiPfS3_PiS4_ffii --------------------------
	.section	.nv.shared._Z30farthestpointsamplingBgKernel2iiiPKfPKiPfS3_PiS4_ffii,"aw",@nobits
	.sectionflags	@""
	.align	4
.nv.shared._Z30farthestpointsamplingBgKernel2iiiPKfPKiPfS3_PiS4_ffii:
	.zero		46088


//--------------------- .nv.shared._Z29farthestpointsamplingBgKerneliiiPKfPKiPfPiS4_fi --------------------------
	.section	.nv.shared._Z29farthestpointsamplingBgKerneliiiPKfPKiPfPiS4_fi,"aw",@nobits
	.sectionflags	@""
	.align	4
.nv.shared._Z29farthestpointsamplingBgKerneliiiPKfPKiPfPiS4_fi:
	.zero		41984


//--------------------- .nv.shared._Z27farthestpointsamplingKerneliiiPKfPfPi --------------------------
	.section	.nv.shared._Z27farthestpointsamplingKerneliiiPKfPfPi,"aw",@nobits
	.sectionflags	@""
	.align	4
.nv.shared._Z27farthestpointsamplingKerneliiiPKfPfPi:
	.zero		41984


//--------------------- .nv.shared._Z12cumsumKerneliiPKfPf --------------------------
	.section	.nv.shared._Z12cumsumKerneliiPKfPf,"aw",@nobits
	.sectionflags	@""
	.align	4
.nv.shared._Z12cumsumKerneliiPKfPf:
	.zero		42240


//--------------------- .nv.constant0._Z21scatteraddpointKerneliiiPKfPKiPf --------------------------
	.section	.nv.constant0._Z21scatteraddpointKerneliiiPKfPKiPf,"a",@progbits
	.sectionflags	@""
	.align	4
.nv.constant0._Z21scatteraddpointKerneliiiPKfPKiPf:
	.zero		936


//--------------------- .nv.constant0._Z17gatherpointKerneliiiPKfPKiPf --------------------------
	.section	.nv.constant0._Z17gatherpointKerneliiiPKfPKiPf,"a",@progbits
	.sectionflags	@""
	.align	4
.nv.constant0._Z17gatherpointKerneliiiPKfPKiPf:
	.zero		936


//--------------------- .nv.constant0._Z30farthestpointsamplingBgKernel2iiiPKfPKiPfS3_PiS4_ffii --------------------------
	.section	.nv.constant0._Z30farthestpointsamplingBgKernel2iiiPKfPKiPfS3_PiS4_ffii,"a",@progbits
	.sectionflags	@""
	.align	4
.nv.constant0._Z30farthestpointsamplingBgKernel2iiiPKfPKiPfS3_PiS4_ffii:
	.zero		976


//--------------------- .nv.constant0._Z29farthestpointsamplingBgKerneliiiPKfPKiPfPiS4_fi --------------------------
	.section	.nv.constant0._Z29farthestpointsamplingBgKerneliiiPKfPKiPfPiS4_fi,"a",@progbits
	.sectionflags	@""
	.align	4
.nv.constant0._Z29farthestpointsamplingBgKerneliiiPKfPKiPfPiS4_fi:
	.zero		960


//--------------------- .nv.constant0._Z27farthestpointsamplingKerneliiiPKfPfPi --------------------------
	.section	.nv.constant0._Z27farthestpointsamplingKerneliiiPKfPfPi,"a",@progbits
	.sectionflags	@""
	.align	4
.nv.constant0._Z27farthestpointsamplingKerneliiiPKfPfPi:
	.zero		936


//--------------------- .nv.constant0._Z18binarysearchKerneliiiPKfS0_Pi --------------------------
	.section	.nv.constant0._Z18binarysearchKerneliiiPKfS0_Pi,"a",@progbits
	.sectionflags	@""
	.align	4
.nv.constant0._Z18binarysearchKerneliiiPKfS0_Pi:
	.zero		936


//--------------------- .nv.constant0._Z12cumsumKerneliiPKfPf --------------------------
	.section	.nv.constant0._Z12cumsumKerneliiPKfPf,"a",@progbits
	.sectionflags	@""
	.align	4
.nv.constant0._Z12cumsumKerneliiPKfPf:
	.zero		920


//--------------------- SYMBOLS --------------------------

	.type		.nv.reservedSmem.offset0,@object
	.size		.nv.reservedSmem.offset0,0x4
	.type		.nv.reservedSmem.cap,@object
	.size		.nv.reservedSmem.cap,0x4
